//
// Generated by NVIDIA NVVM Compiler
//
// Compiler Build ID: CL-36424714
// Cuda compilation tools, release 13.0, V13.0.88
// Based on NVVM 20.0.0
//

.version 9.0
.target sm_100
.address_size 64

	// .globl	_Z8nj_paso1PfS_i

.visible .entry _Z8nj_paso1PfS_i(
	.param .u64 .ptr .align 1 _Z8nj_paso1PfS_i_param_0,
	.param .u64 .ptr .align 1 _Z8nj_paso1PfS_i_param_1,
	.param .u32 _Z8nj_paso1PfS_i_param_2
)
{
	.reg .pred 	%p<10>;
	.reg .b32 	%r<148>;
	.reg .b32 	%f<83>;
	.reg .b64 	%rd<65>;

	ld.param.u64 	%rd3, [_Z8nj_paso1PfS_i_param_0];
	ld.param.u64 	%rd2, [_Z8nj_paso1PfS_i_param_1];
	ld.param.u32 	%r21, [_Z8nj_paso1PfS_i_param_2];
	cvta.to.global.u64 	%rd1, %rd3;
	mov.u32 	%r22, %ctaid.x;
	mov.u32 	%r23, %ntid.x;
	add.s32 	%r24, %r22, %r23;
	mov.u32 	%r25, %tid.x;
	add.s32 	%r1, %r24, %r25;
	setp.lt.s32 	%p1, %r21, 1;
	mov.f32 	%f82, 0f00000000;
	@%p1 bra 	$L__BB0_13;
	add.s32 	%r27, %r21, -1;
	and.b32  	%r2, %r21, 15;
	setp.lt.u32 	%p2, %r27, 15;
	mov.f32 	%f82, 0f00000000;
	mov.b32 	%r144, 0;
	@%p2 bra 	$L__BB0_4;
	and.b32  	%r144, %r21, 2147483632;
	neg.s32 	%r142, %r144;
	mov.f32 	%f82, 0f00000000;
	mov.b32 	%r141, 7;
$L__BB0_3:
	.pragma "nounroll";
	add.s32 	%r29, %r141, -7;
	min.s32 	%r30, %r29, %r1;
	max.s32 	%r31, %r29, %r1;
	mad.lo.s32 	%r32, %r31, %r21, %r30;
	mul.wide.s32 	%rd4, %r32, 4;
	add.s64 	%rd5, %rd1, %rd4;
	ld.global.f32 	%f18, [%rd5];
	add.f32 	%f19, %f82, %f18;
	add.s32 	%r33, %r141, -6;
	min.s32 	%r34, %r33, %r1;
	max.s32 	%r35, %r33, %r1;
	mad.lo.s32 	%r36, %r35, %r21, %r34;
	mul.wide.s32 	%rd6, %r36, 4;
	add.s64 	%rd7, %rd1, %rd6;
	ld.global.f32 	%f20, [%rd7];
	add.f32 	%f21, %f19, %f20;
	add.s32 	%r37, %r141, -5;
	min.s32 	%r38, %r37, %r1;
	max.s32 	%r39, %r37, %r1;
	mad.lo.s32 	%r40, %r39, %r21, %r38;
	mul.wide.s32 	%rd8, %r40, 4;
	add.s64 	%rd9, %rd1, %rd8;
	ld.global.f32 	%f22, [%rd9];
	add.f32 	%f23, %f21, %f22;
	add.s32 	%r41, %r141, -4;
	min.s32 	%r42, %r41, %r1;
	max.s32 	%r43, %r41, %r1;
	mad.lo.s32 	%r44, %r43, %r21, %r42;
	mul.wide.s32 	%rd10, %r44, 4;
	add.s64 	%rd11, %rd1, %rd10;
	ld.global.f32 	%f24, [%rd11];
	add.f32 	%f25, %f23, %f24;
	add.s32 	%r45, %r141, -3;
	min.s32 	%r46, %r45, %r1;
	max.s32 	%r47, %r45, %r1;
	mad.lo.s32 	%r48, %r47, %r21, %r46;
	mul.wide.s32 	%rd12, %r48, 4;
	add.s64 	%rd13, %rd1, %rd12;
	ld.global.f32 	%f26, [%rd13];
	add.f32 	%f27, %f25, %f26;
	add.s32 	%r49, %r141, -2;
	min.s32 	%r50, %r49, %r1;
	max.s32 	%r51, %r49, %r1;
	mad.lo.s32 	%r52, %r51, %r21, %r50;
	mul.wide.s32 	%rd14, %r52, 4;
	add.s64 	%rd15, %rd1, %rd14;
	ld.global.f32 	%f28, [%rd15];
	add.f32 	%f29, %f27, %f28;
	add.s32 	%r53, %r141, -1;
	min.s32 	%r54, %r53, %r1;
	max.s32 	%r55, %r53, %r1;
	mad.lo.s32 	%r56, %r55, %r21, %r54;
	mul.wide.s32 	%rd16, %r56, 4;
	add.s64 	%rd17, %rd1, %rd16;
	ld.global.f32 	%f30, [%rd17];
	add.f32 	%f31, %f29, %f30;
	add.s32 	%r57, %r141, 8;
	min.s32 	%r58, %r141, %r1;
	max.s32 	%r59, %r141, %r1;
	mad.lo.s32 	%r60, %r59, %r21, %r58;
	mul.wide.s32 	%rd18, %r60, 4;
	add.s64 	%rd19, %rd1, %rd18;
	ld.global.f32 	%f32, [%rd19];
	add.f32 	%f33, %f31, %f32;
	add.s32 	%r61, %r141, 1;
	min.s32 	%r62, %r61, %r1;
	max.s32 	%r63, %r61, %r1;
	mad.lo.s32 	%r64, %r63, %r21, %r62;
	mul.wide.s32 	%rd20, %r64, 4;
	add.s64 	%rd21, %rd1, %rd20;
	ld.global.f32 	%f34, [%rd21];
	add.f32 	%f35, %f33, %f34;
	add.s32 	%r65, %r141, 2;
	min.s32 	%r66, %r65, %r1;
	max.s32 	%r67, %r65, %r1;
	mad.lo.s32 	%r68, %r67, %r21, %r66;
	mul.wide.s32 	%rd22, %r68, 4;
	add.s64 	%rd23, %rd1, %rd22;
	ld.global.f32 	%f36, [%rd23];
	add.f32 	%f37, %f35, %f36;
	add.s32 	%r69, %r141, 3;
	min.s32 	%r70, %r69, %r1;
	max.s32 	%r71, %r69, %r1;
	mad.lo.s32 	%r72, %r71, %r21, %r70;
	mul.wide.s32 	%rd24, %r72, 4;
	add.s64 	%rd25, %rd1, %rd24;
	ld.global.f32 	%f38, [%rd25];
	add.f32 	%f39, %f37, %f38;
	add.s32 	%r73, %r141, 4;
	min.s32 	%r74, %r73, %r1;
	max.s32 	%r75, %r73, %r1;
	mad.lo.s32 	%r76, %r75, %r21, %r74;
	mul.wide.s32 	%rd26, %r76, 4;
	add.s64 	%rd27, %rd1, %rd26;
	ld.global.f32 	%f40, [%rd27];
	add.f32 	%f41, %f39, %f40;
	add.s32 	%r77, %r141, 5;
	min.s32 	%r78, %r77, %r1;
	max.s32 	%r79, %r77, %r1;
	mad.lo.s32 	%r80, %r79, %r21, %r78;
	mul.wide.s32 	%rd28, %r80, 4;
	add.s64 	%rd29, %rd1, %rd28;
	ld.global.f32 	%f42, [%rd29];
	add.f32 	%f43, %f41, %f42;
	add.s32 	%r81, %r141, 6;
	min.s32 	%r82, %r81, %r1;
	max.s32 	%r83, %r81, %r1;
	mad.lo.s32 	%r84, %r83, %r21, %r82;
	mul.wide.s32 	%rd30, %r84, 4;
	add.s64 	%rd31, %rd1, %rd30;
	ld.global.f32 	%f44, [%rd31];
	add.f32 	%f45, %f43, %f44;
	add.s32 	%r85, %r141, 7;
	min.s32 	%r86, %r85, %r1;
	max.s32 	%r87, %r85, %r1;
	mad.lo.s32 	%r88, %r87, %r21, %r86;
	mul.wide.s32 	%rd32, %r88, 4;
	add.s64 	%rd33, %rd1, %rd32;
	ld.global.f32 	%f46, [%rd33];
	add.f32 	%f47, %f45, %f46;
	min.s32 	%r89, %r57, %r1;
	max.s32 	%r90, %r57, %r1;
	mad.lo.s32 	%r91, %r90, %r21, %r89;
	mul.wide.s32 	%rd34, %r91, 4;
	add.s64 	%rd35, %rd1, %rd34;
	ld.global.f32 	%f48, [%rd35];
	add.f32 	%f82, %f47, %f48;
	add.s32 	%r142, %r142, 16;
	add.s32 	%r141, %r141, 16;
	setp.ne.s32 	%p3, %r142, 0;
	@%p3 bra 	$L__BB0_3;
$L__BB0_4:
	setp.eq.s32 	%p4, %r2, 0;
	@%p4 bra 	$L__BB0_13;
	and.b32  	%r10, %r21, 7;
	setp.lt.u32 	%p5, %r2, 8;
	@%p5 bra 	$L__BB0_7;
	min.s32 	%r92, %r144, %r1;
	max.s32 	%r93, %r144, %r1;
	mad.lo.s32 	%r94, %r93, %r21, %r92;
	mul.wide.s32 	%rd36, %r94, 4;
	add.s64 	%rd37, %rd1, %rd36;
	ld.global.f32 	%f50, [%rd37];
	add.f32 	%f51, %f82, %f50;
	add.s32 	%r95, %r144, 1;
	min.s32 	%r96, %r95, %r1;
	max.s32 	%r97, %r95, %r1;
	mad.lo.s32 	%r98, %r97, %r21, %r96;
	mul.wide.s32 	%rd38, %r98, 4;
	add.s64 	%rd39, %rd1, %rd38;
	ld.global.f32 	%f52, [%rd39];
	add.f32 	%f53, %f51, %f52;
	add.s32 	%r99, %r144, 2;
	min.s32 	%r100, %r99, %r1;
	max.s32 	%r101, %r99, %r1;
	mad.lo.s32 	%r102, %r101, %r21, %r100;
	mul.wide.s32 	%rd40, %r102, 4;
	add.s64 	%rd41, %rd1, %rd40;
	ld.global.f32 	%f54, [%rd41];
	add.f32 	%f55, %f53, %f54;
	add.s32 	%r103, %r144, 3;
	min.s32 	%r104, %r103, %r1;
	max.s32 	%r105, %r103, %r1;
	mad.lo.s32 	%r106, %r105, %r21, %r104;
	mul.wide.s32 	%rd42, %r106, 4;
	add.s64 	%rd43, %rd1, %rd42;
	ld.global.f32 	%f56, [%rd43];
	add.f32 	%f57, %f55, %f56;
	add.s32 	%r107, %r144, 4;
	min.s32 	%r108, %r107, %r1;
	max.s32 	%r109, %r107, %r1;
	mad.lo.s32 	%r110, %r109, %r21, %r108;
	mul.wide.s32 	%rd44, %r110, 4;
	add.s64 	%rd45, %rd1, %rd44;
	ld.global.f32 	%f58, [%rd45];
	add.f32 	%f59, %f57, %f58;
	add.s32 	%r111, %r144, 5;
	min.s32 	%r112, %r111, %r1;
	max.s32 	%r113, %r111, %r1;
	mad.lo.s32 	%r114, %r113, %r21, %r112;
	mul.wide.s32 	%rd46, %r114, 4;
	add.s64 	%rd47, %rd1, %rd46;
	ld.global.f32 	%f60, [%rd47];
	add.f32 	%f61, %f59, %f60;
	add.s32 	%r115, %r144, 6;
	min.s32 	%r116, %r115, %r1;
	max.s32 	%r117, %r115, %r1;
	mad.lo.s32 	%r118, %r117, %r21, %r116;
	mul.wide.s32 	%rd48, %r118, 4;
	add.s64 	%rd49, %rd1, %rd48;
	ld.global.f32 	%f62, [%rd49];
	add.f32 	%f63, %f61, %f62;
	add.s32 	%r119, %r144, 7;
	min.s32 	%r120, %r119, %r1;
	max.s32 	%r121, %r119, %r1;
	mad.lo.s32 	%r122, %r121, %r21, %r120;
	mul.wide.s32 	%rd50, %r122, 4;
	add.s64 	%rd51, %rd1, %rd50;
	ld.global.f32 	%f64, [%rd51];
	add.f32 	%f82, %f63, %f64;
	add.s32 	%r144, %r144, 8;
$L__BB0_7:
	setp.eq.s32 	%p6, %r10, 0;
	@%p6 bra 	$L__BB0_13;
	and.b32  	%r13, %r21, 3;
	setp.lt.u32 	%p7, %r10, 4;
	@%p7 bra 	$L__BB0_10;
	min.s32 	%r123, %r144, %r1;
	max.s32 	%r124, %r144, %r1;
	mad.lo.s32 	%r125, %r124, %r21, %r123;
	mul.wide.s32 	%rd52, %r125, 4;
	add.s64 	%rd53, %rd1, %rd52;
	ld.global.f32 	%f66, [%rd53];
	add.f32 	%f67, %f82, %f66;
	add.s32 	%r126, %r144, 1;
	min.s32 	%r127, %r126, %r1;
	max.s32 	%r128, %r126, %r1;
	mad.lo.s32 	%r129, %r128, %r21, %r127;
	mul.wide.s32 	%rd54, %r129, 4;
	add.s64 	%rd55, %rd1, %rd54;
	ld.global.f32 	%f68, [%rd55];
	add.f32 	%f69, %f67, %f68;
	add.s32 	%r130, %r144, 2;
	min.s32 	%r131, %r130, %r1;
	max.s32 	%r132, %r130, %r1;
	mad.lo.s32 	%r133, %r132, %r21, %r131;
	mul.wide.s32 	%rd56, %r133, 4;
	add.s64 	%rd57, %rd1, %rd56;
	ld.global.f32 	%f70, [%rd57];
	add.f32 	%f71, %f69, %f70;
	add.s32 	%r134, %r144, 3;
	min.s32 	%r135, %r134, %r1;
	max.s32 	%r136, %r134, %r1;
	mad.lo.s32 	%r137, %r136, %r21, %r135;
	mul.wide.s32 	%rd58, %r137, 4;
	add.s64 	%rd59, %rd1, %rd58;
	ld.global.f32 	%f72, [%rd59];
	add.f32 	%f82, %f71, %f72;
	add.s32 	%r144, %r144, 4;
$L__BB0_10:
	setp.eq.s32 	%p8, %r13, 0;
	@%p8 bra 	$L__BB0_13;
	neg.s32 	%r146, %r13;
$L__BB0_12:
	.pragma "nounroll";
	min.s32 	%r138, %r144, %r1;
	max.s32 	%r139, %r144, %r1;
	mad.lo.s32 	%r140, %r139, %r21, %r138;
	mul.wide.s32 	%rd60, %r140, 4;
	add.s64 	%rd61, %rd1, %rd60;
	ld.global.f32 	%f73, [%rd61];
	add.f32 	%f82, %f82, %f73;
	add.s32 	%r144, %r144, 1;
	add.s32 	%r146, %r146, 1;
	setp.ne.s32 	%p9, %r146, 0;
	@%p9 bra 	$L__BB0_12;
$L__BB0_13:
	cvta.to.global.u64 	%rd62, %rd2;
	mul.wide.s32 	%rd63, %r1, 4;
	add.s64 	%rd64, %rd62, %rd63;
	st.global.f32 	[%rd64], %f82;
	ret;

}
	// .globl	_Z8nj_paso2PfS_S_iPi
.visible .entry _Z8nj_paso2PfS_S_iPi(
	.param .u64 .ptr .align 1 _Z8nj_paso2PfS_S_iPi_param_0,
	.param .u64 .ptr .align 1 _Z8nj_paso2PfS_S_iPi_param_1,
	.param .u64 .ptr .align 1 _Z8nj_paso2PfS_S_iPi_param_2,
	.param .u32 _Z8nj_paso2PfS_S_iPi_param_3,
	.param .u64 .ptr .align 1 _Z8nj_paso2PfS_S_iPi_param_4
)
{
	.reg .b32 	%r<14>;
	.reg .b32 	%f<8>;
	.reg .b64 	%rd<14>;

	ld.param.u64 	%rd1, [_Z8nj_paso2PfS_S_iPi_param_0];
	ld.param.u64 	%rd2, [_Z8nj_paso2PfS_S_iPi_param_1];
	ld.param.u64 	%rd3, [_Z8nj_paso2PfS_S_iPi_param_2];
	ld.param.u32 	%r1, [_Z8nj_paso2PfS_S_iPi_param_3];
	cvta.to.global.u64 	%rd4, %rd1;
	cvta.to.global.u64 	%rd5, %rd3;
	cvta.to.global.u64 	%rd6, %rd2;
	mov.u32 	%r2, %ctaid.x;
	mov.u32 	%r3, %ntid.x;
	add.s32 	%r4, %r2, %r3;
	mov.u32 	%r5, %tid.x;
	add.s32 	%r6, %r4, %r5;
	mov.u32 	%r7, %ctaid.y;
	mov.u32 	%r8, %ntid.y;
	add.s32 	%r9, %r7, %r8;
	mov.u32 	%r10, %tid.y;
	add.s32 	%r11, %r9, %r10;
	mad.lo.s32 	%r12, %r1, %r6, %r11;
	mul.wide.s32 	%rd7, %r12, 4;
	add.s64 	%rd8, %rd4, %rd7;
	ld.global.f32 	%f1, [%rd8];
	mul.wide.s32 	%rd9, %r6, 4;
	add.s64 	%rd10, %rd5, %rd9;
	ld.global.f32 	%f2, [%rd10];
	mul.wide.u32 	%rd11, %r11, 4;
	add.s64 	%rd12, %rd5, %rd11;
	ld.global.f32 	%f3, [%rd12];
	add.f32 	%f4, %f2, %f3;
	add.s32 	%r13, %r1, -2;
	cvt.rn.f32.s32 	%f5, %r13;
	div.rn.f32 	%f6, %f4, %f5;
	sub.f32 	%f7, %f1, %f6;
	add.s64 	%rd13, %rd6, %rd7;
	st.global.f32 	[%rd13], %f7;
	ret;

}


// ===== COMPILED SASS (sm_100) =====

	.target	sm_100

	.elftype	@"ET_EXEC"


//--------------------- .note.nv.tkinfo           --------------------------
	.section	.note.nv.tkinfo,"",@"SHT_NOTE"
	.sectionflags	@"SHF_NOTE_NV_TKINFO"
	.tkinfo
        /*0018*/ 	.word	0x00000002
        /*0030*/ 	.string	""
        /*0030*/ 	.string	"ptxas"
        /*0030*/ 	.string	"Cuda compilation tools, release 13.0, V13.0.88"
        /*0030*/ 	.string	"Build cuda_13.0.r13.0/compiler.36424714_0"
        /*0030*/ 	.string	"-arch sm_100 -m 64 "



//--------------------- .note.nv.cuinfo           --------------------------
	.section	.note.nv.cuinfo,"",@"SHT_NOTE"
	.sectionflags	@"SHF_NOTE_NV_CUINFO"
        /*0018*/ 	.short	0x0002
        /*001a*/ 	.short	0x0064
        /*001c*/ 	.short	0x0082
	.zero		2


//--------------------- .nv.info                  --------------------------
	.section	.nv.info,"",@"SHT_CUDA_INFO"
	.align	4


	//----- nvinfo : EIATTR_REGCOUNT
	.align		4
        /*0000*/ 	.byte	0x04, 0x2f
        /*0002*/ 	.short	(.L_1 - .L_0)
	.align		4
.L_0:
        /*0004*/ 	.word	index@(_Z8nj_paso1PfS_i)
        /*0008*/ 	.word	0x00000020


	//----- nvinfo : EIATTR_FRAME_SIZE
	.align		4
.L_1:
        /*000c*/ 	.byte	0x04, 0x11
        /*000e*/ 	.short	(.L_3 - .L_2)
	.align		4
.L_2:
        /*0010*/ 	.word	index@(_Z8nj_paso1PfS_i)
        /*0014*/ 	.word	0x00000000


	//----- nvinfo : EIATTR_REGCOUNT
	.align		4
.L_3:
        /*0018*/ 	.byte	0x04, 0x2f
        /*001a*/ 	.short	(.L_5 - .L_4)
	.align		4
.L_4:
        /*001c*/ 	.word	index@(_Z8nj_paso2PfS_S_iPi)
        /*0020*/ 	.word	0x00000010


	//----- nvinfo : EIATTR_FRAME_SIZE
	.align		4
.L_5:
        /*0024*/ 	.byte	0x04, 0x11
        /*0026*/ 	.short	(.L_7 - .L_6)
	.align		4
.L_6:
        /*0028*/ 	.word	index@($__internal_0_$__cuda_sm3x_div_rn_noftz_f32_slowpath)
        /*002c*/ 	.word	0x00000000


	//----- nvinfo : EIATTR_FRAME_SIZE
	.align		4
.L_7:
        /*0030*/ 	.byte	0x04, 0x11
        /*0032*/ 	.short	(.L_9 - .L_8)
	.align		4
.L_8:
        /*0034*/ 	.word	index@(_Z8nj_paso2PfS_S_iPi)
        /*0038*/ 	.word	0x00000000


	//----- nvinfo : EIATTR_MIN_STACK_SIZE
	.align		4
.L_9:
        /*003c*/ 	.byte	0x04, 0x12
        /*003e*/ 	.short	(.L_11 - .L_10)
	.align		4
.L_10:
        /*0040*/ 	.word	index@(_Z8nj_paso2PfS_S_iPi)
        /*0044*/ 	.word	0x00000000


	//----- nvinfo : EIATTR_MIN_STACK_SIZE
	.align		4
.L_11:
        /*0048*/ 	.byte	0x04, 0x12
        /*004a*/ 	.short	(.L_13 - .L_12)
	.align		4
.L_12:
        /*004c*/ 	.word	index@(_Z8nj_paso1PfS_i)
        /*0050*/ 	.word	0x00000000
.L_13:


//--------------------- .nv.compat                --------------------------
	.section	.nv.compat,"",@"SHT_CUDA_COMPAT_INFO"
	.align	4
        /*0000*/ 	.byte	0x02, 0x09, 0x00, 0x00, 0x02, 0x02, 0x01, 0x00, 0x02, 0x05, 0x05, 0x00, 0x03, 0x07, 0x01, 0x01
        /*0010*/ 	.byte	0x02, 0x03, 0x00, 0x00, 0x02, 0x06, 0x01, 0x00, 0x04, 0x0b, 0x08, 0x00, 0x01, 0x00, 0x00, 0x00
        /*0020*/ 	.byte	0x00, 0x00, 0x00, 0x00


//--------------------- .nv.info._Z8nj_paso2PfS_S_iPi --------------------------
	.section	.nv.info._Z8nj_paso2PfS_S_iPi,"",@"SHT_CUDA_INFO"
	.sectionflags	@""
	.align	4


	//----- nvinfo : EIATTR_CUDA_API_VERSION
	.align		4
        /*0000*/ 	.byte	0x04, 0x37
        /*0002*/ 	.short	(.L_15 - .L_14)
.L_14:
        /*0004*/ 	.word	0x00000082


	//----- nvinfo : EIATTR_KPARAM_INFO
	.align		4
.L_15:
        /*0008*/ 	.byte	0x04, 0x17
        /*000a*/ 	.short	(.L_17 - .L_16)
.L_16:
        /*000c*/ 	.word	0x00000000
        /*0010*/ 	.short	0x0004
        /*0012*/ 	.short	0x0020
        /*0014*/ 	.byte	0x00, 0xf5, 0x21, 0x00


	//----- nvinfo : EIATTR_KPARAM_INFO
	.align		4
.L_17:
        /*0018*/ 	.byte	0x04, 0x17
        /*001a*/ 	.short	(.L_19 - .L_18)
.L_18:
        /*001c*/ 	.word	0x00000000
        /*0020*/ 	.short	0x0003
        /*0022*/ 	.short	0x0018
        /*0024*/ 	.byte	0x00, 0xf0, 0x11, 0x00


	//----- nvinfo : EIATTR_KPARAM_INFO
	.align		4
.L_19:
        /*0028*/ 	.byte	0x04, 0x17
        /*002a*/ 	.short	(.L_21 - .L_20)
.L_20:
        /*002c*/ 	.word	0x00000000
        /*0030*/ 	.short	0x0002
        /*0032*/ 	.short	0x0010
        /*0034*/ 	.byte	0x00, 0xf5, 0x21, 0x00


	//----- nvinfo : EIATTR_KPARAM_INFO
	.align		4
.L_21:
        /*0038*/ 	.byte	0x04, 0x17
        /*003a*/ 	.short	(.L_23 - .L_22)
.L_22:
        /*003c*/ 	.word	0x00000000
        /*0040*/ 	.short	0x0001
        /*0042*/ 	.short	0x0008
        /*0044*/ 	.byte	0x00, 0xf5, 0x21, 0x00


	//----- nvinfo : EIATTR_KPARAM_INFO
	.align		4
.L_23:
        /*0048*/ 	.byte	0x04, 0x17
        /*004a*/ 	.short	(.L_25 - .L_24)
.L_24:
        /*004c*/ 	.word	0x00000000
        /*0050*/ 	.short	0x0000
        /*0052*/ 	.short	0x0000
        /*0054*/ 	.byte	0x00, 0xf5, 0x21, 0x00


	//----- nvinfo : EIATTR_SPARSE_MMA_MASK
	.align		4
.L_25:
        /*0058*/ 	.byte	0x03, 0x50
        /*005a*/ 	.short	0x0000


	//----- nvinfo : EIATTR_MAXREG_COUNT
	.align		4
        /*005c*/ 	.byte	0x03, 0x1b
        /*005e*/ 	.short	0x00ff


	//----- nvinfo : EIATTR_MERCURY_ISA_VERSION
	.align		4
        /*0060*/ 	.byte	0x03, 0x5f
        /*0062*/ 	.short	0x0101


	//----- nvinfo : EIATTR_VRC_CTA_INIT_COUNT
	.align		4
        /*0064*/ 	.byte	0x02, 0x4a
	.zero		1
	.zero		1


	//----- nvinfo : EIATTR_EXIT_INSTR_OFFSETS
	.align		4
        /*0068*/ 	.byte	0x04, 0x1c
        /*006a*/ 	.short	(.L_27 - .L_26)


	//   ....[0]....
.L_26:
        /*006c*/ 	.word	0x00000280


	//----- nvinfo : EIATTR_CRS_STACK_SIZE
	.align		4
.L_27:
        /*0070*/ 	.byte	0x04, 0x1e
        /*0072*/ 	.short	(.L_29 - .L_28)
.L_28:
        /*0074*/ 	.word	0x00000000


	//----- nvinfo : EIATTR_CBANK_PARAM_SIZE
	.align		4
.L_29:
        /*0078*/ 	.byte	0x03, 0x19
        /*007a*/ 	.short	0x0028


	//----- nvinfo : EIATTR_PARAM_CBANK
	.align		4
        /*007c*/ 	.byte	0x04, 0x0a
        /*007e*/ 	.short	(.L_31 - .L_30)
	.align		4
.L_30:
        /*0080*/ 	.word	index@(.nv.constant0._Z8nj_paso2PfS_S_iPi)
        /*0084*/ 	.short	0x0380
        /*0086*/ 	.short	0x0028


	//----- nvinfo : EIATTR_SW_WAR
	.align		4
.L_31:
        /*0088*/ 	.byte	0x04, 0x36
        /*008a*/ 	.short	(.L_33 - .L_32)
.L_32:
        /*008c*/ 	.word	0x00000008
.L_33:


//--------------------- .nv.info._Z8nj_paso1PfS_i --------------------------
	.section	.nv.info._Z8nj_paso1PfS_i,"",@"SHT_CUDA_INFO"
	.sectionflags	@""
	.align	4


	//----- nvinfo : EIATTR_CUDA_API_VERSION
	.align		4
        /*0000*/ 	.byte	0x04, 0x37
        /*0002*/ 	.short	(.L_35 - .L_34)
.L_34:
        /*0004*/ 	.word	0x00000082


	//----- nvinfo : EIATTR_KPARAM_INFO
	.align		4
.L_35:
        /*0008*/ 	.byte	0x04, 0x17
        /*000a*/ 	.short	(.L_37 - .L_36)
.L_36:
        /*000c*/ 	.word	0x00000000
        /*0010*/ 	.short	0x0002
        /*0012*/ 	.short	0x0010
        /*0014*/ 	.byte	0x00, 0xf0, 0x11, 0x00


	//----- nvinfo : EIATTR_KPARAM_INFO
	.align		4
.L_37:
        /*0018*/ 	.byte	0x04, 0x17
        /*001a*/ 	.short	(.L_39 - .L_38)
.L_38:
        /*001c*/ 	.word	0x00000000
        /*0020*/ 	.short	0x0001
        /*0022*/ 	.short	0x0008
        /*0024*/ 	.byte	0x00, 0xf5, 0x21, 0x00


	//----- nvinfo : EIATTR_KPARAM_INFO
	.align		4
.L_39:
        /*0028*/ 	.byte	0x04, 0x17
        /*002a*/ 	.short	(.L_41 - .L_40)
.L_40:
        /*002c*/ 	.word	0x00000000
        /*0030*/ 	.short	0x0000
        /*0032*/ 	.short	0x0000
        /*0034*/ 	.byte	0x00, 0xf5, 0x21, 0x00


	//----- nvinfo : EIATTR_SPARSE_MMA_MASK
	.align		4
.L_41:
        /*0038*/ 	.byte	0x03, 0x50
        /*003a*/ 	.short	0x0000


	//----- nvinfo : EIATTR_MAXREG_COUNT
	.align		4
        /*003c*/ 	.byte	0x03, 0x1b
        /*003e*/ 	.short	0x00ff


	//----- nvinfo : EIATTR_MERCURY_ISA_VERSION
	.align		4
        /*0040*/ 	.byte	0x03, 0x5f
        /*0042*/ 	.short	0x0101


	//----- nvinfo : EIATTR_VRC_CTA_INIT_COUNT
	.align		4
        /*0044*/ 	.byte	0x02, 0x4a
	.zero		1
	.zero		1


	//----- nvinfo : EIATTR_EXIT_INSTR_OFFSETS
	.align		4
        /*0048*/ 	.byte	0x04, 0x1c
        /*004a*/ 	.short	(.L_43 - .L_42)


	//   ....[0]....
.L_42:
        /*004c*/ 	.word	0x00000f90


	//----- nvinfo : EIATTR_CBANK_PARAM_SIZE
	.align		4
.L_43:
        /*0050*/ 	.byte	0x03, 0x19
        /*0052*/ 	.short	0x0014


	//----- nvinfo : EIATTR_PARAM_CBANK
	.align		4
        /*0054*/ 	.byte	0x04, 0x0a
        /*0056*/ 	.short	(.L_45 - .L_44)
	.align		4
.L_44:
        /*0058*/ 	.word	index@(.nv.constant0._Z8nj_paso1PfS_i)
        /*005c*/ 	.short	0x0380
        /*005e*/ 	.short	0x0014


	//----- nvinfo : EIATTR_SW_WAR
	.align		4
.L_45:
        /*0060*/ 	.byte	0x04, 0x36
        /*0062*/ 	.short	(.L_47 - .L_46)
.L_46:
        /*0064*/ 	.word	0x00000008
.L_47:


//--------------------- .nv.callgraph             --------------------------
	.section	.nv.callgraph,"",@"SHT_CUDA_CALLGRAPH"
	.align	4
	.sectionentsize	8
	.align		4
        /*0000*/ 	.word	0x00000000
	.align		4
        /*0004*/ 	.word	0xffffffff
	.align		4
        /*0008*/ 	.word	0x00000000
	.align		4
        /*000c*/ 	.word	0xfffffffe
	.align		4
        /*0010*/ 	.word	0x00000000
	.align		4
        /*0014*/ 	.word	0xfffffffd
	.align		4
        /*0018*/ 	.word	0x00000000
	.align		4
        /*001c*/ 	.word	0xfffffffc


//--------------------- .text._Z8nj_paso2PfS_S_iPi --------------------------
	.section	.text._Z8nj_paso2PfS_S_iPi,"ax",@progbits
	.align	128
        .global         _Z8nj_paso2PfS_S_iPi
        .type           _Z8nj_paso2PfS_S_iPi,@function
        .size           _Z8nj_paso2PfS_S_iPi,(.L_x_21 - _Z8nj_paso2PfS_S_iPi)
        .other          _Z8nj_paso2PfS_S_iPi,@"STO_CUDA_ENTRY STV_DEFAULT"
_Z8nj_paso2PfS_S_iPi:
.text._Z8nj_paso2PfS_S_iPi:
[----:B------:R-:W-:Y:S01]  /*0000*/  LDC R1, c[0x0][0x37c] ;  /* 0x0000df00ff017b82 */ /* 0x000fe20000000800 */
[----:B------:R-:W0:Y:S07]  /*0010*/  S2R R0, SR_TID.X ;  /* 0x0000000000007919 */ /* 0x000e2e0000002100 */
[----:B------:R-:W0:Y:S01]  /*0020*/  S2UR UR4, SR_CTAID.X ;  /* 0x00000000000479c3 */ /* 0x000e220000002500 */
[----:B------:R-:W1:Y:S01]  /*0030*/  LDCU.64 UR6, c[0x0][0x358] ;  /* 0x00006b00ff0677ac */ /* 0x000e620008000a00 */
[----:B------:R-:W2:Y:S06]  /*0040*/  S2R R5, SR_TID.Y ;  /* 0x0000000000057919 */ /* 0x000eac0000002200 */
[----:B------:R-:W0:Y:S08]  /*0050*/  LDC R3, c[0x0][0x360] ;  /* 0x0000d800ff037b82 */ /* 0x000e300000000800 */
[----:B------:R-:W2:Y:S08]  /*0060*/  S2UR UR5, SR_CTAID.Y ;  /* 0x00000000000579c3 */ /* 0x000eb00000002600 */
[----:B------:R-:W2:Y:S08]  /*0070*/  LDC R2, c[0x0][0x364] ;  /* 0x0000d900ff027b82 */ /* 0x000eb00000000800 */
[----:B------:R-:W3:Y:S01]  /*0080*/  LDC.64 R8, c[0x0][0x390] ;  /* 0x0000e400ff087b82 */ /* 0x000ee20000000a00 */
[----:B0-----:R-:W-:Y:S01]  /*0090*/  IADD3 R3, PT, PT, R0, UR4, R3 ;  /* 0x0000000400037c10 */ /* 0x001fe2000fffe003 */
[----:B------:R-:W0:Y:S01]  /*00a0*/  LDCU UR4, c[0x0][0x398] ;  /* 0x00007300ff0477ac */ /* 0x000e220008000800 */
[----:B--2---:R-:W-:-:S05]  /*00b0*/  IADD3 R2, PT, PT, R5, UR5, R2 ;  /* 0x0000000505027c10 */ /* 0x004fca000fffe002 */
[----:B------:R-:W2:Y:S01]  /*00c0*/  LDC.64 R4, c[0x0][0x380] ;  /* 0x0000e000ff047b82 */ /* 0x000ea20000000a00 */
[----:B---3--:R-:W-:-:S04]  /*00d0*/  IMAD.WIDE R6, R3, 0x4, R8 ;  /* 0x0000000403067825 */ /* 0x008fc800078e0208 */
[----:B------:R-:W-:Y:S01]  /*00e0*/  IMAD.WIDE.U32 R8, R2, 0x4, R8 ;  /* 0x0000000402087825 */ /* 0x000fe200078e0008 */
[----:B-1----:R-:W3:Y:S05]  /*00f0*/  LDG.E R0, desc[UR6][R6.64] ;  /* 0x0000000606007981 */ /* 0x002eea000c1e1900 */
[----:B------:R-:W3:Y:S01]  /*0100*/  LDG.E R9, desc[UR6][R8.64] ;  /* 0x0000000608097981 */ /* 0x000ee2000c1e1900 */
[----:B0-----:R-:W-:-:S04]  /*0110*/  IMAD R2, R3, UR4, R2 ;  /* 0x0000000403027c24 */ /* 0x001fc8000f8e0202 */
[----:B--2---:R-:W-:-:S06]  /*0120*/  IMAD.WIDE R4, R2, 0x4, R4 ;  /* 0x0000000402047825 */ /* 0x004fcc00078e0204 */
[----:B------:R0:W5:Y:S01]  /*0130*/  LDG.E R4, desc[UR6][R4.64] ;  /* 0x0000000604047981 */ /* 0x000162000c1e1900 */
[----:B------:R-:W-:Y:S01]  /*0140*/  UIADD3 UR4, UPT, UPT, UR4, -0x2, URZ ;  /* 0xfffffffe04047890 */ /* 0x000fe2000fffe0ff */
[----:B------:R-:W-:Y:S05]  /*0150*/  BSSY.RECONVERGENT B0, `(.L_x_0) ;  /* 0x000000e000007945 */ /* 0x000fea0003800200 */
[----:B------:R-:W-:-:S04]  /*0160*/  I2FP.F32.S32 R3, UR4 ;  /* 0x0000000400037c45 */ /* 0x000fc80008201400 */
[----:B------:R-:W1:Y:S02]  /*0170*/  MUFU.RCP R10, R3 ;  /* 0x00000003000a7308 */ /* 0x000e640000001000 */
[----:B-1----:R-:W-:-:S04]  /*0180*/  FFMA R11, -R3, R10, 1 ;  /* 0x3f800000030b7423 */ /* 0x002fc8000000010a */
[----:B------:R-:W-:Y:S01]  /*0190*/  FFMA R11, R10, R11, R10 ;  /* 0x0000000b0a0b7223 */ /* 0x000fe2000000000a */
[----:B---3--:R-:W-:-:S04]  /*01a0*/  FADD R0, R0, R9 ;  /* 0x0000000900007221 */ /* 0x008fc80000000000 */
[----:B------:R-:W1:Y:S01]  /*01b0*/  FCHK P0, R0, R3 ;  /* 0x0000000300007302 */ /* 0x000e620000000000 */
[----:B------:R-:W-:-:S04]  /*01c0*/  FFMA R6, R0, R11, RZ ;  /* 0x0000000b00067223 */ /* 0x000fc800000000ff */
[----:B------:R-:W-:-:S04]  /*01d0*/  FFMA R7, -R3, R6, R0 ;  /* 0x0000000603077223 */ /* 0x000fc80000000100 */
[----:B------:R-:W-:Y:S01]  /*01e0*/  FFMA R11, R11, R7, R6 ;  /* 0x000000070b0b7223 */ /* 0x000fe20000000006 */
[----:B01----:R-:W-:Y:S06]  /*01f0*/  @!P0 BRA `(.L_x_1) ;  /* 0x00000000000c8947 */ /* 0x003fec0003800000 */
[----:B------:R-:W-:-:S07]  /*0200*/  MOV R6, 0x220 ;  /* 0x0000022000067802 */ /* 0x000fce0000000f00 */
[----:B-----5:R-:W-:Y:S05]  /*0210*/  CALL.REL.NOINC `($__internal_0_$__cuda_sm3x_div_rn_noftz_f32_slowpath) ;  /* 0x00000000001c7944 */ /* 0x020fea0003c00000 */
[----:B------:R-:W-:-:S07]  /*0220*/  IMAD.MOV.U32 R11, RZ, RZ, R0 ;  /* 0x000000ffff0b7224 */ /* 0x000fce00078e0000 */
.L_x_1:
[----:B------:R-:W-:Y:S05]  /*0230*/  BSYNC.RECONVERGENT B0 ;  /* 0x0000000000007941 */ /* 0x000fea0003800200 */
.L_x_0:
[----:B------:R-:W0:Y:S01]  /*0240*/  LDC.64 R6, c[0x0][0x388] ;  /* 0x0000e200ff067b82 */ /* 0x000e220000000a00 */
[----:B-----5:R-:W-:Y:S01]  /*0250*/  FADD R11, R4, -R11 ;  /* 0x8000000b040b7221 */ /* 0x020fe20000000000 */
[----:B0-----:R-:W-:-:S05]  /*0260*/  IMAD.WIDE R2, R2, 0x4, R6 ;  /* 0x0000000402027825 */ /* 0x001fca00078e0206 */
[----:B------:R-:W-:Y:S01]  /*0270*/  STG.E desc[UR6][R2.64], R11 ;  /* 0x0000000b02007986 */ /* 0x000fe2000c101906 */
[----:B------:R-:W-:Y:S05]  /*0280*/  EXIT ;  /* 0x000000000000794d */ /* 0x000fea0003800000 */
        .weak           $__internal_0_$__cuda_sm3x_div_rn_noftz_f32_slowpath
        .type           $__internal_0_$__cuda_sm3x_div_rn_noftz_f32_slowpath,@function
        .size           $__internal_0_$__cuda_sm3x_div_rn_noftz_f32_slowpath,(.L_x_21 - $__internal_0_$__cuda_sm3x_div_rn_noftz_f32_slowpath)
$__internal_0_$__cuda_sm3x_div_rn_noftz_f32_slowpath:
[--C-:B------:R-:W-:Y:S01]  /*0290*/  SHF.R.U32.HI R7, RZ, 0x17, R3.reuse ;  /* 0x00000017ff077819 */ /* 0x100fe20000011603 */
[----:B------:R-:W-:Y:S01]  /*02a0*/  BSSY.RECONVERGENT B1, `(.L_x_2) ;  /* 0x0000064000017945 */ /* 0x000fe20003800200 */
[--C-:B------:R-:W-:Y:S01]  /*02b0*/  SHF.R.U32.HI R5, RZ, 0x17, R0.reuse ;  /* 0x00000017ff057819 */ /* 0x100fe20000011600 */
[----:B------:R-:W-:Y:S01]  /*02c0*/  IMAD.MOV.U32 R8, RZ, RZ, R0 ;  /* 0x000000ffff087224 */ /* 0x000fe200078e0000 */
[----:B------:R-:W-:Y:S01]  /*02d0*/  LOP3.LUT R7, R7, 0xff, RZ, 0xc0, !PT ;  /* 0x000000ff07077812 */ /* 0x000fe200078ec0ff */
[----:B------:R-:W-:Y:S01]  /*02e0*/  IMAD.MOV.U32 R9, RZ, RZ, R3 ;  /* 0x000000ffff097224 */ /* 0x000fe200078e0003 */
[----:B------:R-:W-:-:S03]  /*02f0*/  LOP3.LUT R5, R5, 0xff, RZ, 0xc0, !PT ;  /* 0x000000ff05057812 */ /* 0x000fc600078ec0ff */
[----:B------:R-:W-:Y:S02]  /*0300*/  VIADD R12, R7, 0xffffffff ;  /* 0xffffffff070c7836 */ /* 0x000fe40000000000 */
[----:B------:R-:W-:-:S03]  /*0310*/  VIADD R11, R5, 0xffffffff ;  /* 0xffffffff050b7836 */ /* 0x000fc60000000000 */
[----:B------:R-:W-:-:S04]  /*0320*/  ISETP.GT.U32.AND P0, PT, R12, 0xfd, PT ;  /* 0x000000fd0c00780c */ /* 0x000fc80003f04070 */
[----:B------:R-:W-:-:S13]  /*0330*/  ISETP.GT.U32.OR P0, PT, R11, 0xfd, P0 ;  /* 0x000000fd0b00780c */ /* 0x000fda0000704470 */
[----:B------:R-:W-:Y:S01]  /*0340*/  @!P0 IMAD.MOV.U32 R10, RZ, RZ, RZ ;  /* 0x000000ffff0a8224 */ /* 0x000fe200078e00ff */
[----:B------:R-:W-:Y:S06]  /*0350*/  @!P0 BRA `(.L_x_3) ;  /* 0x00000000005c8947 */ /* 0x000fec0003800000 */
[----:B------:R-:W-:Y:S02]  /*0360*/  FSETP.GTU.FTZ.AND P0, PT, |R0|, +INF , PT ;  /* 0x7f8000000000780b */ /* 0x000fe40003f1c200 */
[----:B------:R-:W-:-:S04]  /*0370*/  FSETP.GTU.FTZ.AND P1, PT, |R3|, +INF , PT ;  /* 0x7f8000000300780b */ /* 0x000fc80003f3c200 */
[----:B------:R-:W-:-:S13]  /*0380*/  PLOP3.LUT P0, PT, P0, P1, PT, 0xf8, 0x8f ;  /* 0x00000000008f781c */ /* 0x000fda0000703f70 */
[----:B------:R-:W-:Y:S05]  /*0390*/  @P0 BRA `(.L_x_4) ;  /* 0x00000004004c0947 */ /* 0x000fea0003800000 */
[----:B------:R-:W-:-:S13]  /*03a0*/  LOP3.LUT P0, RZ, R9, 0x7fffffff, R8, 0xc8, !PT ;  /* 0x7fffffff09ff7812 */ /* 0x000fda000780c808 */
[----:B------:R-:W-:Y:S05]  /*03b0*/  @!P0 BRA `(.L_x_5) ;  /* 0x00000004003c8947 */ /* 0x000fea0003800000 */
[C---:B------:R-:W-:Y:S02]  /*03c0*/  FSETP.NEU.FTZ.AND P2, PT, |R0|.reuse, +INF , PT ;  /* 0x7f8000000000780b */ /* 0x040fe40003f5d200 */
[----:B------:R-:W-:Y:S02]  /*03d0*/  FSETP.NEU.FTZ.AND P1, PT, |R3|, +INF , PT ;  /* 0x7f8000000300780b */ /* 0x000fe40003f3d200 */
[----:B------:R-:W-:-:S11]  /*03e0*/  FSETP.NEU.FTZ.AND P0, PT, |R0|, +INF , PT ;  /* 0x7f8000000000780b */ /* 0x000fd60003f1d200 */
[----:B------:R-:W-:Y:S05]  /*03f0*/  @!P1 BRA !P2, `(.L_x_5) ;  /* 0x00000004002c9947 */ /* 0x000fea0005000000 */
[----:B------:R-:W-:-:S04]  /*0400*/  LOP3.LUT P2, RZ, R8, 0x7fffffff, RZ, 0xc0, !PT ;  /* 0x7fffffff08ff7812 */ /* 0x000fc8000784c0ff */
[----:B------:R-:W-:-:S13]  /*0410*/  PLOP3.LUT P1, PT, P1, P2, PT, 0x2f, 0xf2 ;  /* 0x0000000000f2781c */ /* 0x000fda0000f24577 */
[----:B------:R-:W-:Y:S05]  /*0420*/  @P1 BRA `(.L_x_6) ;  /* 0x0000000400181947 */ /* 0x000fea0003800000 */
[----:B------:R-:W-:-:S04]  /*0430*/  LOP3.LUT P1, RZ, R9, 0x7fffffff, RZ, 0xc0, !PT ;  /* 0x7fffffff09ff7812 */ /* 0x000fc8000782c0ff */
[----:B------:R-:W-:-:S13]  /*0440*/  PLOP3.LUT P0, PT, P0, P1, PT, 0x2f, 0xf2 ;  /* 0x0000000000f2781c */ /* 0x000fda0000702577 */
[----:B------:R-:W-:Y:S05]  /*0450*/  @P0 BRA `(.L_x_7) ;  /* 0x0000000400000947 */ /* 0x000fea0003800000 */
[----:B------:R-:W-:Y:S02]  /*0460*/  ISETP.GE.AND P0, PT, R11, RZ, PT ;  /* 0x000000ff0b00720c */ /* 0x000fe40003f06270 */
[----:B------:R-:W-:-:S11]  /*0470*/  ISETP.GE.AND P1, PT, R12, RZ, PT ;  /* 0x000000ff0c00720c */ /* 0x000fd60003f26270 */
[----:B------:R-:W-:Y:S02]  /*0480*/  @P0 IMAD.MOV.U32 R10, RZ, RZ, RZ ;  /* 0x000000ffff0a0224 */ /* 0x000fe400078e00ff */
[----:B------:R-:W-:Y:S01]  /*0490*/  @!P0 FFMA R8, R0, 1.84467440737095516160e+19, RZ ;  /* 0x5f80000000088823 */ /* 0x000fe200000000ff */
[----:B------:R-:W-:Y:S02]  /*04a0*/  @!P0 IMAD.MOV.U32 R10, RZ, RZ, -0x40 ;  /* 0xffffffc0ff0a8424 */ /* 0x000fe400078e00ff */
[----:B------:R-:W-:Y:S02]  /*04b0*/  @!P1 FFMA R9, R3, 1.84467440737095516160e+19, RZ ;  /* 0x5f80000003099823 */ /* 0x000fe400000000ff */
[----:B------:R-:W-:-:S07]  /*04c0*/  @!P1 VIADD R10, R10, 0x40 ;  /* 0x000000400a0a9836 */ /* 0x000fce0000000000 */
.L_x_3:
[----:B------:R-:W-:Y:S01]  /*04d0*/  LEA R0, R7, 0xc0800000, 0x17 ;  /* 0xc080000007007811 */ /* 0x000fe200078eb8ff */
[----:B------:R-:W-:Y:S01]  /*04e0*/  VIADD R5, R5, 0xffffff81 ;  /* 0xffffff8105057836 */ /* 0x000fe20000000000 */
[----:B------:R-:W-:Y:S03]  /*04f0*/  BSSY.RECONVERGENT B2, `(.L_x_8) ;  /* 0x0000035000027945 */ /* 0x000fe60003800200 */
[----:B------:R-:W-:Y:S02]  /*0500*/  IMAD.IADD R9, R9, 0x1, -R0 ;  /* 0x0000000109097824 */ /* 0x000fe400078e0a00 */
[C---:B------:R-:W-:Y:S01]  /*0510*/  IMAD R0, R5.reuse, -0x800000, R8 ;  /* 0xff80000005007824 */ /* 0x040fe200078e0208 */
[----:B------:R-:W-:Y:S01]  /*0520*/  IADD3 R5, PT, PT, R5, 0x7f, -R7 ;  /* 0x0000007f05057810 */ /* 0x000fe20007ffe807 */
[----:B------:R-:W0:Y:S01]  /*0530*/  MUFU.RCP R3, R9 ;  /* 0x0000000900037308 */ /* 0x000e220000001000 */
[----:B------:R-:W-:-:S03]  /*0540*/  FADD.FTZ R11, -R9, -RZ ;  /* 0x800000ff090b7221 */ /* 0x000fc60000010100 */
[----:B------:R-:W-:Y:S02]  /*0550*/  IMAD.IADD R5, R5, 0x1, R10 ;  /* 0x0000000105057824 */ /* 0x000fe400078e020a */
[----:B0-----:R-:W-:-:S04]  /*0560*/  FFMA R12, R3, R11, 1 ;  /* 0x3f800000030c7423 */ /* 0x001fc8000000000b */
[----:B------:R-:W-:-:S04]  /*0570*/  FFMA R12, R3, R12, R3 ;  /* 0x0000000c030c7223 */ /* 0x000fc80000000003 */
[----:B------:R-:W-:-:S04]  /*0580*/  FFMA R3, R0, R12, RZ ;  /* 0x0000000c00037223 */ /* 0x000fc800000000ff */
[----:B------:R-:W-:-:S04]  /*0590*/  FFMA R8, R11, R3, R0 ;  /* 0x000000030b087223 */ /* 0x000fc80000000000 */
[----:B------:R-:W-:-:S04]  /*05a0*/  FFMA R13, R12, R8, R3 ;  /* 0x000000080c0d7223 */ /* 0x000fc80000000003 */
[----:B------:R-:W-:-:S04]  /*05b0*/  FFMA R8, R11, R13, R0 ;  /* 0x0000000d0b087223 */ /* 0x000fc80000000000 */
[----:B------:R-:W-:-:S05]  /*05c0*/  FFMA R0, R12, R8, R13 ;  /* 0x000000080c007223 */ /* 0x000fca000000000d */
[----:B------:R-:W-:-:S04]  /*05d0*/  SHF.R.U32.HI R3, RZ, 0x17, R0 ;  /* 0x00000017ff037819 */ /* 0x000fc80000011600 */
[----:B------:R-:W-:-:S05]  /*05e0*/  LOP3.LUT R3, R3, 0xff, RZ, 0xc0, !PT ;  /* 0x000000ff03037812 */ /* 0x000fca00078ec0ff */
[----:B------:R-:W-:-:S04]  /*05f0*/  IMAD.IADD R7, R3, 0x1, R5 ;  /* 0x0000000103077824 */ /* 0x000fc800078e0205 */
[----:B------:R-:W-:-:S05]  /*0600*/  VIADD R3, R7, 0xffffffff ;  /* 0xffffffff07037836 */ /* 0x000fca0000000000 */
[----:B------:R-:W-:-:S13]  /*0610*/  ISETP.GE.U32.AND P0, PT, R3, 0xfe, PT ;  /* 0x000000fe0300780c */ /* 0x000fda0003f06070 */
[----:B------:R-:W-:Y:S05]  /*0620*/  @!P0 BRA `(.L_x_9) ;  /* 0x0000000000808947 */ /* 0x000fea0003800000 */
[----:B------:R-:W-:-:S13]  /*0630*/  ISETP.GT.AND P0, PT, R7, 0xfe, PT ;  /* 0x000000fe0700780c */ /* 0x000fda0003f04270 */
[----:B------:R-:W-:Y:S05]  /*0640*/  @P0 BRA `(.L_x_10) ;  /* 0x00000000006c0947 */ /* 0x000fea0003800000 */
[----:B------:R-:W-:-:S13]  /*0650*/  ISETP.GE.AND P0, PT, R7, 0x1, PT ;  /* 0x000000010700780c */ /* 0x000fda0003f06270 */
[----:B------:R-:W-:Y:S05]  /*0660*/  @P0 BRA `(.L_x_11) ;  /* 0x0000000000740947 */ /* 0x000fea0003800000 */
[----:B------:R-:W-:Y:S02]  /*0670*/  ISETP.GE.AND P0, PT, R7, -0x18, PT ;  /* 0xffffffe80700780c */ /* 0x000fe40003f06270 */
[----:B------:R-:W-:-:S11]  /*0680*/  LOP3.LUT R0, R0, 0x80000000, RZ, 0xc0, !PT ;  /* 0x8000000000007812 */ /* 0x000fd600078ec0ff */
[----:B------:R-:W-:Y:S05]  /*0690*/  @!P0 BRA `(.L_x_11) ;  /* 0x0000000000688947 */ /* 0x000fea0003800000 */
[CC--:B------:R-:W-:Y:S01]  /*06a0*/  FFMA.RZ R3, R12.reuse, R8.reuse, R13 ;  /* 0x000000080c037223 */ /* 0x0c0fe2000000c00d */
[C---:B------:R-:W-:Y:S01]  /*06b0*/  VIADD R10, R7.reuse, 0x20 ;  /* 0x00000020070a7836 */ /* 0x040fe20000000000 */
[C---:B------:R-:W-:Y:S02]  /*06c0*/  ISETP.NE.AND P2, PT, R7.reuse, RZ, PT ;  /* 0x000000ff0700720c */ /* 0x040fe40003f45270 */
[----:B------:R-:W-:Y:S01]  /*06d0*/  ISETP.NE.AND P1, PT, R7, RZ, PT ;  /* 0x000000ff0700720c */ /* 0x000fe20003f25270 */
[----:B------:R-:W-:Y:S01]  /*06e0*/  IMAD.MOV R7, RZ, RZ, -R7 ;  /* 0x000000ffff077224 */ /* 0x000fe200078e0a07 */
[----:B------:R-:W-:Y:S01]  /*06f0*/  LOP3.LUT R5, R3, 0x7fffff, RZ, 0xc0, !PT ;  /* 0x007fffff03057812 */ /* 0x000fe200078ec0ff */
[CCC-:B------:R-:W-:Y:S01]  /*0700*/  FFMA.RP R3, R12.reuse, R8.reuse, R13.reuse ;  /* 0x000000080c037223 */ /* 0x1c0fe2000000800d */
[----:B------:R-:W-:Y:S02]  /*0710*/  FFMA.RM R8, R12, R8, R13 ;  /* 0x000000080c087223 */ /* 0x000fe4000000400d */
[----:B------:R-:W-:-:S03]  /*0720*/  LOP3.LUT R5, R5, 0x800000, RZ, 0xfc, !PT ;  /* 0x0080000005057812 */ /* 0x000fc600078efcff */
[----:B------:R-:W-:Y:S02]  /*0730*/  FSETP.NEU.FTZ.AND P0, PT, R3, R8, PT ;  /* 0x000000080300720b */ /* 0x000fe40003f1d000 */
[----:B------:R-:W-:Y:S02]  /*0740*/  SHF.L.U32 R10, R5, R10, RZ ;  /* 0x0000000a050a7219 */ /* 0x000fe400000006ff */
[----:B------:R-:W-:Y:S02]  /*0750*/  SEL R8, R7, RZ, P2 ;  /* 0x000000ff07087207 */ /* 0x000fe40001000000 */
[----:B------:R-:W-:Y:S02]  /*0760*/  ISETP.NE.AND P1, PT, R10, RZ, P1 ;  /* 0x000000ff0a00720c */ /* 0x000fe40000f25270 */
[----:B------:R-:W-:Y:S02]  /*0770*/  SHF.R.U32.HI R8, RZ, R8, R5 ;  /* 0x00000008ff087219 */ /* 0x000fe40000011605 */
[----:B------:R-:W-:-:S02]  /*0780*/  PLOP3.LUT P0, PT, P0, P1, PT, 0xf8, 0x8f ;  /* 0x00000000008f781c */ /* 0x000fc40000703f70 */
[----:B------:R-:W-:Y:S02]  /*0790*/  SHF.R.U32.HI R10, RZ, 0x1, R8 ;  /* 0x00000001ff0a7819 */ /* 0x000fe40000011608 */
[----:B------:R-:W-:-:S04]  /*07a0*/  SEL R3, RZ, 0x1, !P0 ;  /* 0x00000001ff037807 */ /* 0x000fc80004000000 */
[----:B------:R-:W-:-:S04]  /*07b0*/  LOP3.LUT R3, R3, 0x1, R10, 0xf8, !PT ;  /* 0x0000000103037812 */ /* 0x000fc800078ef80a */
[----:B------:R-:W-:-:S05]  /*07c0*/  LOP3.LUT R3, R3, R8, RZ, 0xc0, !PT ;  /* 0x0000000803037212 */ /* 0x000fca00078ec0ff */
[----:B------:R-:W-:-:S05]  /*07d0*/  IMAD.IADD R3, R10, 0x1, R3 ;  /* 0x000000010a037824 */ /* 0x000fca00078e0203 */
[----:B------:R-:W-:Y:S01]  /*07e0*/  LOP3.LUT R0, R3, R0, RZ, 0xfc, !PT ;  /* 0x0000000003007212 */ /* 0x000fe200078efcff */
[----:B------:R-:W-:Y:S06]  /*07f0*/  BRA `(.L_x_11) ;  /* 0x0000000000107947 */ /* 0x000fec0003800000 */
.L_x_10:
[----:B------:R-:W-:-:S04]  /*0800*/  LOP3.LUT R0, R0, 0x80000000, RZ, 0xc0, !PT ;  /* 0x8000000000007812 */ /* 0x000fc800078ec0ff */
[----:B------:R-:W-:Y:S01]  /*0810*/  LOP3.LUT R0, R0, 0x7f800000, RZ, 0xfc, !PT ;  /* 0x7f80000000007812 */ /* 0x000fe200078efcff */
[----:B------:R-:W-:Y:S06]  /*0820*/  BRA `(.L_x_11) ;  /* 0x0000000000047947 */ /* 0x000fec0003800000 */
.L_x_9:
[----:B------:R-:W-:-:S07]  /*0830*/  IMAD R0, R5, 0x800000, R0 ;  /* 0x0080000005007824 */ /* 0x000fce00078e0200 */
.L_x_11:
[----:B------:R-:W-:Y:S05]  /*0840*/  BSYNC.RECONVERGENT B2 ;  /* 0x0000000000027941 */ /* 0x000fea0003800200 */
.L_x_8:
[----:B------:R-:W-:Y:S05]  /*0850*/  BRA `(.L_x_12) ;  /* 0x0000000000207947 */ /* 0x000fea0003800000 */
.L_x_7:
[----:B------:R-:W-:-:S04]  /*0860*/  LOP3.LUT R0, R9, 0x80000000, R8, 0x48, !PT ;  /* 0x8000000009007812 */ /* 0x000fc800078e4808 */
[----:B------:R-:W-:Y:S01]  /*0870*/  LOP3.LUT R0, R0, 0x7f800000, RZ, 0xfc, !PT ;  /* 0x7f80000000007812 */ /* 0x000fe200078efcff */
[----:B------:R-:W-:Y:S06]  /*0880*/  BRA `(.L_x_12) ;  /* 0x0000000000147947 */ /* 0x000fec0003800000 */
.L_x_6:
[----:B------:R-:W-:Y:S01]  /*0890*/  LOP3.LUT R0, R9, 0x80000000, R8, 0x48, !PT ;  /* 0x8000000009007812 */ /* 0x000fe200078e4808 */
[----:B------:R-:W-:Y:S06]  /*08a0*/  BRA `(.L_x_12) ;  /* 0x00000000000c7947 */ /* 0x000fec0003800000 */
.L_x_5:
[----:B------:R-:W0:Y:S01]  /*08b0*/  MUFU.RSQ R0, -QNAN ;  /* 0xffc0000000007908 */ /* 0x000e220000001400 */
[----:B------:R-:W-:Y:S05]  /*08c0*/  BRA `(.L_x_12) ;  /* 0x0000000000047947 */ /* 0x000fea0003800000 */
.L_x_4:
[----:B------:R-:W-:-:S07]  /*08d0*/  FADD.FTZ R0, R0, R3 ;  /* 0x0000000300007221 */ /* 0x000fce0000010000 */
.L_x_12:
[----:B------:R-:W-:Y:S05]  /*08e0*/  BSYNC.RECONVERGENT B1 ;  /* 0x0000000000017941 */ /* 0x000fea0003800200 */
.L_x_2:
[----:B------:R-:W-:-:S04]  /*08f0*/  IMAD.MOV.U32 R7, RZ, RZ, 0x0 ;  /* 0x00000000ff077424 */ /* 0x000fc800078e00ff */
[----:B0-----:R-:W-:Y:S05]  /*0900*/  RET.REL.NODEC R6 `(_Z8nj_paso2PfS_S_iPi) ;  /* 0xfffffff406bc7950 */ /* 0x001fea0003c3ffff */
.L_x_13:
[----:B------:R-:W-:-:S00]  /*0910*/  BRA `(.L_x_13) ;  /* 0xfffffffc00fc7947 */ /* 0x000fc0000383ffff */
[----:B------:R-:W-:-:S00]  /*0920*/  NOP ;  /* 0x0000000000007918 */ /* 0x000fc00000000000 */
        /* <DEDUP_REMOVED lines=13> */
.L_x_21:


//--------------------- .text._Z8nj_paso1PfS_i    --------------------------
	.section	.text._Z8nj_paso1PfS_i,"ax",@progbits
	.align	128
        .global         _Z8nj_paso1PfS_i
        .type           _Z8nj_paso1PfS_i,@function
        .size           _Z8nj_paso1PfS_i,(.L_x_23 - _Z8nj_paso1PfS_i)
        .other          _Z8nj_paso1PfS_i,@"STO_CUDA_ENTRY STV_DEFAULT"
_Z8nj_paso1PfS_i:
.text._Z8nj_paso1PfS_i:
[----:B------:R-:W-:Y:S01]  /*0000*/  LDC R1, c[0x0][0x37c] ;  /* 0x0000df00ff017b82 */ /* 0x000fe20000000800 */
[----:B------:R-:W0:Y:S01]  /*0010*/  S2R R3, SR_TID.X ;  /* 0x0000000000037919 */ /* 0x000e220000002100 */
[----:B------:R-:W1:Y:S06]  /*0020*/  LDCU UR14, c[0x0][0x390] ;  /* 0x00007200ff0e77ac */ /* 0x000e6c0008000800 */
[----:B------:R-:W0:Y:S01]  /*0030*/  S2UR UR4, SR_CTAID.X ;  /* 0x00000000000479c3 */ /* 0x000e220000002500 */
[----:B------:R-:W-:Y:S01]  /*0040*/  HFMA2 R10, -RZ, RZ, 0, 0 ;  /* 0x00000000ff0a7431 */ /* 0x000fe200000001ff */
[----:B------:R-:W2:Y:S06]  /*0050*/  LDCU.64 UR12, c[0x0][0x358] ;  /* 0x00006b00ff0c77ac */ /* 0x000eac0008000a00 */
[----:B------:R-:W0:Y:S01]  /*0060*/  LDC R0, c[0x0][0x360] ;  /* 0x0000d800ff007b82 */ /* 0x000e220000000800 */
[----:B-1----:R-:W-:Y:S01]  /*0070*/  UISETP.GE.AND UP0, UPT, UR14, 0x1, UPT ;  /* 0x000000010e00788c */ /* 0x002fe2000bf06270 */
[----:B0-----:R-:W-:-:S08]  /*0080*/  IADD3 R0, PT, PT, R3, UR4, R0 ;  /* 0x0000000403007c10 */ /* 0x001fd0000fffe000 */
[----:B--2---:R-:W-:Y:S05]  /*0090*/  BRA.U !UP0, `(.L_x_14) ;  /* 0x0000000d08b07547 */ /* 0x004fea000b800000 */
[----:B------:R-:W-:Y:S01]  /*00a0*/  UIADD3 UR4, UPT, UPT, UR14, -0x1, URZ ;  /* 0xffffffff0e047890 */ /* 0x000fe2000fffe0ff */
[----:B------:R-:W-:Y:S01]  /*00b0*/  MOV R10, RZ ;  /* 0x000000ff000a7202 */ /* 0x000fe20000000f00 */
[----:B------:R-:W-:Y:S02]  /*00c0*/  ULOP3.LUT UR5, UR14, 0xf, URZ, 0xc0, !UPT ;  /* 0x0000000f0e057892 */ /* 0x000fe4000f8ec0ff */
[----:B------:R-:W-:Y:S02]  /*00d0*/  UISETP.GE.U32.AND UP1, UPT, UR4, 0xf, UPT ;  /* 0x0000000f0400788c */ /* 0x000fe4000bf26070 */
[----:B------:R-:W-:Y:S01]  /*00e0*/  UISETP.NE.AND UP0, UPT, UR5, URZ, UPT ;  /* 0x000000ff0500728c */ /* 0x000fe2000bf05270 */
[----:B------:R-:W-:-:S06]  /*00f0*/  UMOV UR4, URZ ;  /* 0x000000ff00047c82 */ /* 0x000fcc0008000000 */
[----:B------:R-:W-:Y:S05]  /*0100*/  BRA.U !UP1, `(.L_x_15) ;  /* 0x0000000509e07547 */ /* 0x000fea000b800000 */
[----:B------:R-:W0:Y:S01]  /*0110*/  LDC.64 R2, c[0x0][0x380] ;  /* 0x0000e000ff027b82 */ /* 0x000e220000000a00 */
[----:B------:R-:W-:Y:S01]  /*0120*/  ULOP3.LUT UR4, UR14, 0x7ffffff0, URZ, 0xc0, !UPT ;  /* 0x7ffffff00e047892 */ /* 0x000fe2000f8ec0ff */
[----:B------:R-:W-:Y:S01]  /*0130*/  MOV R10, RZ ;  /* 0x000000ff000a7202 */ /* 0x000fe20000000f00 */
[----:B------:R-:W-:Y:S02]  /*0140*/  UMOV UR7, 0x7 ;  /* 0x0000000700077882 */ /* 0x000fe40000000000 */
[----:B------:R-:W-:-:S12]  /*0150*/  UIADD3 UR6, UPT, UPT, -UR4, URZ, URZ ;  /* 0x000000ff04067290 */ /* 0x000fd8000fffe1ff */
.L_x_16:
[----:B------:R-:W-:Y:S02]  /*0160*/  UIADD3 UR9, UPT, UPT, UR7, -0x6, URZ ;  /* 0xfffffffa07097890 */ /* 0x000fe4000fffe0ff */
[C---:B------:R-:W-:Y:S01]  /*0170*/  VIMNMX R5, PT, PT, R0.reuse, UR7, PT ;  /* 0x0000000700057c48 */ /* 0x040fe2000bfe0100 */
[----:B------:R-:W-:Y:S02]  /*0180*/  UIADD3 UR8, UPT, UPT, UR7, -0x7, URZ ;  /* 0xfffffff907087890 */ /* 0x000fe4000fffe0ff */
[C---:B------:R-:W-:Y:S01]  /*0190*/  VIMNMX R8, PT, PT, R0.reuse, UR7, !PT ;  /* 0x0000000700087c48 */ /* 0x040fe2000ffe0100 */
[----:B------:R-:W-:Y:S01]  /*01a0*/  UIADD3 UR10, UPT, UPT, UR7, -0x5, URZ ;  /* 0xfffffffb070a7890 */ /* 0x000fe2000fffe0ff */
[C---:B------:R-:W-:Y:S01]  /*01b0*/  VIMNMX R6, PT, PT, R0.reuse, UR9, PT ;  /* 0x0000000900067c48 */ /* 0x040fe2000bfe0100 */
[----:B------:R-:W-:Y:S01]  /*01c0*/  UIADD3 UR11, UPT, UPT, UR7, -0x2, URZ ;  /* 0xfffffffe070b7890 */ /* 0x000fe2000fffe0ff */
[C---:B------:R-:W-:Y:S01]  /*01d0*/  VIMNMX R9, PT, PT, R0.reuse, UR9, !PT ;  /* 0x0000000900097c48 */ /* 0x040fe2000ffe0100 */
[----:B------:R-:W-:Y:S01]  /*01e0*/  UIADD3 UR9, UPT, UPT, UR7, -0x3, URZ ;  /* 0xfffffffd07097890 */ /* 0x000fe2000fffe0ff */
[----:B------:R-:W-:Y:S01]  /*01f0*/  VIMNMX R4, PT, PT, R0, UR8, PT ;  /* 0x0000000800047c48 */ /* 0x000fe2000bfe0100 */
[----:B------:R-:W-:Y:S01]  /*0200*/  IMAD R5, R8, UR14, R5 ;  /* 0x0000000e08057c24 */ /* 0x000fe2000f8e0205 */
[C---:B------:R-:W-:Y:S01]  /*0210*/  VIMNMX R7, PT, PT, R0.reuse, UR8, !PT ;  /* 0x0000000800077c48 */ /* 0x040fe2000ffe0100 */
[----:B------:R-:W-:Y:S01]  /*0220*/  UIADD3 UR8, UPT, UPT, UR7, -0x4, URZ ;  /* 0xfffffffc07087890 */ /* 0x000fe2000fffe0ff */
[----:B------:R-:W-:Y:S01]  /*0230*/  IMAD R9, R9, UR14, R6 ;  /* 0x0000000e09097c24 */ /* 0x000fe2000f8e0206 */
[----:B------:R-:W-:-:S02]  /*0240*/  VIMNMX R8, PT, PT, R0, UR9, PT ;  /* 0x0000000900087c48 */ /* 0x000fc4000bfe0100 */
[----:B------:R-:W-:Y:S01]  /*0250*/  IMAD R7, R7, UR14, R4 ;  /* 0x0000000e07077c24 */ /* 0x000fe2000f8e0204 */
[C---:B------:R-:W-:Y:S01]  /*0260*/  VIMNMX R17, PT, PT, R0.reuse, UR9, !PT ;  /* 0x0000000900117c48 */ /* 0x040fe2000ffe0100 */
[----:B------:R-:W-:Y:S01]  /*0270*/  UIADD3 UR9, UPT, UPT, UR7, 0x1, URZ ;  /* 0x0000000107097890 */ /* 0x000fe2000fffe0ff */
[C---:B------:R-:W-:Y:S01]  /*0280*/  VIMNMX R4, PT, PT, R0.reuse, UR10, PT ;  /* 0x0000000a00047c48 */ /* 0x040fe2000bfe0100 */
[----:B0-----:R-:W-:Y:S01]  /*0290*/  IMAD.WIDE R18, R9, 0x4, R2 ;  /* 0x0000000409127825 */ /* 0x001fe200078e0202 */
[C---:B------:R-:W-:Y:S02]  /*02a0*/  VIMNMX R11, PT, PT, R0.reuse, UR10, !PT ;  /* 0x0000000a000b7c48 */ /* 0x040fe4000ffe0100 */
[C---:B------:R-:W-:Y:S01]  /*02b0*/  VIMNMX R6, PT, PT, R0.reuse, UR8, PT ;  /* 0x0000000800067c48 */ /* 0x040fe2000bfe0100 */
[----:B------:R-:W-:Y:S01]  /*02c0*/  IMAD R17, R17, UR14, R8 ;  /* 0x0000000e11117c24 */ /* 0x000fe2000f8e0208 */
[C---:B------:R-:W-:Y:S01]  /*02d0*/  VIMNMX R15, PT, PT, R0.reuse, UR8, !PT ;  /* 0x00000008000f7c48 */ /* 0x040fe2000ffe0100 */
[----:B------:R-:W-:Y:S01]  /*02e0*/  UIADD3 UR8, UPT, UPT, UR7, -0x1, URZ ;  /* 0xffffffff07087890 */ /* 0x000fe2000fffe0ff */
[----:B------:R-:W-:Y:S01]  /*02f0*/  IMAD R13, R11, UR14, R4 ;  /* 0x0000000e0b0d7c24 */ /* 0x000fe2000f8e0204 */
[C---:B------:R-:W-:Y:S01]  /*0300*/  VIMNMX R8, PT, PT, R0.reuse, UR9, PT ;  /* 0x0000000900087c48 */ /* 0x040fe2000bfe0100 */
[----:B------:R-:W2:Y:S01]  /*0310*/  LDG.E R12, desc[UR12][R18.64] ;  /* 0x0000000c120c7981 */ /* 0x000ea2000c1e1900 */
[----:B------:R-:W-:Y:S01]  /*0320*/  IMAD R23, R15, UR14, R6 ;  /* 0x0000000e0f177c24 */ /* 0x000fe2000f8e0206 */
[C---:B------:R-:W-:Y:S01]  /*0330*/  VIMNMX R11, PT, PT, R0.reuse, UR9, !PT ;  /* 0x00000009000b7c48 */ /* 0x040fe2000ffe0100 */
[----:B------:R-:W-:Y:S01]  /*0340*/  IMAD.WIDE R14, R7, 0x4, R2 ;  /* 0x00000004070e7825 */ /* 0x000fe200078e0202 */
[----:B------:R-:W-:-:S02]  /*0350*/  VIMNMX R21, PT, PT, R0, UR8, PT ;  /* 0x0000000800157c48 */ /* 0x000fc4000bfe0100 */
[C---:B------:R-:W-:Y:S01]  /*0360*/  VIMNMX R6, PT, PT, R0.reuse, UR8, !PT ;  /* 0x0000000800067c48 */ /* 0x040fe2000ffe0100 */
[----:B------:R-:W-:Y:S01]  /*0370*/  IMAD R9, R11, UR14, R8 ;  /* 0x0000000e0b097c24 */ /* 0x000fe2000f8e0208 */
[C---:B------:R-:W-:Y:S01]  /*0380*/  VIMNMX R25, PT, PT, R0.reuse, UR11, PT ;  /* 0x0000000b00197c48 */ /* 0x040fe2000bfe0100 */
[----:B------:R0:W3:Y:S01]  /*0390*/  LDG.E R11, desc[UR12][R14.64] ;  /* 0x0000000c0e0b7981 */ /* 0x0000e2000c1e1900 */
[----:B------:R-:W-:Y:S01]  /*03a0*/  VIMNMX R4, PT, PT, R0, UR11, !PT ;  /* 0x0000000b00047c48 */ /* 0x000fe2000ffe0100 */
[----:B------:R-:W-:Y:S02]  /*03b0*/  IMAD R21, R6, UR14, R21 ;  /* 0x0000000e06157c24 */ /* 0x000fe4000f8e0215 */
[----:B------:R-:W-:Y:S01]  /*03c0*/  IMAD.WIDE R6, R13, 0x4, R2 ;  /* 0x000000040d067825 */ /* 0x000fe200078e0202 */
[----:B------:R-:W-:-:S03]  /*03d0*/  UIADD3 UR8, UPT, UPT, UR7, 0x2, URZ ;  /* 0x0000000207087890 */ /* 0x000fc6000fffe0ff */
[----:B------:R-:W-:Y:S01]  /*03e0*/  IMAD.WIDE R22, R23, 0x4, R2 ;  /* 0x0000000417167825 */ /* 0x000fe200078e0202 */
[----:B------:R1:W4:Y:S01]  /*03f0*/  LDG.E R13, desc[UR12][R6.64] ;  /* 0x0000000c060d7981 */ /* 0x000322000c1e1900 */
[----:B------:R-:W-:Y:S02]  /*0400*/  UIADD3 UR10, UPT, UPT, UR7, 0x4, URZ ;  /* 0x00000004070a7890 */ /* 0x000fe4000fffe0ff */
[----:B------:R-:W-:Y:S02]  /*0410*/  IMAD R25, R4, UR14, R25 ;  /* 0x0000000e04197c24 */ /* 0x000fe4000f8e0219 */
[--C-:B------:R-:W-:Y:S02]  /*0420*/  IMAD.WIDE R26, R17, 0x4, R2.reuse ;  /* 0x00000004111a7825 */ /* 0x100fe400078e0202 */
[----:B------:R5:W4:Y:S01]  /*0430*/  LDG.E R17, desc[UR12][R22.64] ;  /* 0x0000000c16117981 */ /* 0x000b22000c1e1900 */
[C---:B------:R-:W-:Y:S01]  /*0440*/  VIMNMX R4, PT, PT, R0.reuse, UR8, PT ;  /* 0x0000000800047c48 */ /* 0x040fe2000bfe0100 */
[----:B------:R-:W-:Y:S01]  /*0450*/  UIADD3 UR9, UPT, UPT, UR7, 0x3, URZ ;  /* 0x0000000307097890 */ /* 0x000fe2000fffe0ff */
[C---:B0-----:R-:W-:Y:S01]  /*0460*/  VIMNMX R15, PT, PT, R0.reuse, UR8, !PT ;  /* 0x00000008000f7c48 */ /* 0x041fe2000ffe0100 */
[----:B------:R-:W-:Y:S01]  /*0470*/  IMAD.WIDE R24, R25, 0x4, R2 ;  /* 0x0000000419187825 */ /* 0x000fe200078e0202 */
[----:B------:R0:W4:Y:S01]  /*0480*/  LDG.E R16, desc[UR12][R26.64] ;  /* 0x0000000c1a107981 */ /* 0x000122000c1e1900 */
[----:B------:R-:W-:-:S02]  /*0490*/  VIMNMX R14, PT, PT, R0, UR10, PT ;  /* 0x0000000a000e7c48 */ /* 0x000fc4000bfe0100 */
[C---:B------:R-:W-:Y:S01]  /*04a0*/  VIMNMX R29, PT, PT, R0.reuse, UR10, !PT ;  /* 0x0000000a001d7c48 */ /* 0x040fe2000ffe0100 */
[----:B------:R-:W-:Y:S01]  /*04b0*/  IMAD.WIDE R20, R21, 0x4, R2 ;  /* 0x0000000415147825 */ /* 0x000fe200078e0202 */
[----:B------:R-:W-:-:S03]  /*04c0*/  VIMNMX R8, PT, PT, R0, UR9, PT ;  /* 0x0000000900087c48 */ /* 0x000fc6000bfe0100 */
[----:B-1----:R-:W-:Y:S01]  /*04d0*/  IMAD R7, R15, UR14, R4 ;  /* 0x0000000e0f077c24 */ /* 0x002fe2000f8e0204 */
[C---:B------:R-:W-:Y:S01]  /*04e0*/  VIMNMX R19, PT, PT, R0.reuse, UR9, !PT ;  /* 0x0000000900137c48 */ /* 0x040fe2000ffe0100 */
[----:B------:R-:W4:Y:S01]  /*04f0*/  LDG.E R15, desc[UR12][R24.64] ;  /* 0x0000000c180f7981 */ /* 0x000f22000c1e1900 */
[----:B-----5:R-:W-:Y:S02]  /*0500*/  IMAD R23, R29, UR14, R14 ;  /* 0x0000000e1d177c24 */ /* 0x020fe4000f8e020e */
[----:B------:R-:W-:Y:S01]  /*0510*/  IMAD.WIDE R4, R5, 0x4, R2 ;  /* 0x0000000405047825 */ /* 0x000fe200078e0202 */
[----:B------:R1:W5:Y:S01]  /*0520*/  LDG.E R14, desc[UR12][R20.64] ;  /* 0x0000000c140e7981 */ /* 0x000362000c1e1900 */
[----:B------:R-:W-:Y:S02]  /*0530*/  UIADD3 UR11, UPT, UPT, UR7, 0x5, URZ ;  /* 0x00000005070b7890 */ /* 0x000fe4000fffe0ff */
[----:B0-----:R-:W-:Y:S01]  /*0540*/  IMAD R27, R19, UR14, R8 ;  /* 0x0000000e131b7c24 */ /* 0x001fe2000f8e0208 */
[----:B------:R0:W5:Y:S01]  /*0550*/  LDG.E R18, desc[UR12][R4.64] ;  /* 0x0000000c04127981 */ /* 0x000162000c1e1900 */
[----:B------:R-:W-:Y:S01]  /*0560*/  IMAD.WIDE R8, R9, 0x4, R2 ;  /* 0x0000000409087825 */ /* 0x000fe200078e0202 */
[----:B------:R-:W-:Y:S01]  /*0570*/  UIADD3 UR8, UPT, UPT, UR7, 0x6, URZ ;  /* 0x0000000607087890 */ /* 0x000fe2000fffe0ff */
[----:B------:R-:W-:-:S02]  /*0580*/  VIMNMX R29, PT, PT, R0, UR11, PT ;  /* 0x0000000b001d7c48 */ /* 0x000fc4000bfe0100 */
[C---:B------:R-:W-:Y:S01]  /*0590*/  VIMNMX R22, PT, PT, R0.reuse, UR11, !PT ;  /* 0x0000000b00167c48 */ /* 0x040fe2000ffe0100 */
[--C-:B------:R-:W-:Y:S01]  /*05a0*/  IMAD.WIDE R6, R7, 0x4, R2.reuse ;  /* 0x0000000407067825 */ /* 0x100fe200078e0202 */
[----:B------:R-:W5:Y:S01]  /*05b0*/  LDG.E R19, desc[UR12][R8.64] ;  /* 0x0000000c08137981 */ /* 0x000f62000c1e1900 */
[----:B------:R-:W-:Y:S02]  /*05c0*/  UIADD3 UR9, UPT, UPT, UR7, 0x7, URZ ;  /* 0x0000000707097890 */ /* 0x000fe4000fffe0ff */
[----:B-1----:R-:W-:Y:S01]  /*05d0*/  IMAD.WIDE R20, R27, 0x4, R2 ;  /* 0x000000041b147825 */ /* 0x002fe200078e0202 */
[----:B------:R1:W5:Y:S01]  /*05e0*/  LDG.E R24, desc[UR12][R6.64] ;  /* 0x0000000c06187981 */ /* 0x000362000c1e1900 */
[----:B------:R-:W-:Y:S02]  /*05f0*/  VIMNMX R26, PT, PT, R0, UR8, !PT ;  /* 0x00000008001a7c48 */ /* 0x000fe4000ffe0100 */
[----:B------:R-:W-:Y:S01]  /*0600*/  IMAD R29, R22, UR14, R29 ;  /* 0x0000000e161d7c24 */ /* 0x000fe2000f8e021d */
[C---:B------:R-:W-:Y:S01]  /*0610*/  VIMNMX R22, PT, PT, R0.reuse, UR8, PT ;  /* 0x0000000800167c48 */ /* 0x040fe2000bfe0100 */
[----:B0-----:R-:W-:Y:S01]  /*0620*/  IMAD.WIDE R4, R23, 0x4, R2 ;  /* 0x0000000417047825 */ /* 0x001fe200078e0202 */
[----:B------:R-:W-:Y:S01]  /*0630*/  UIADD3 UR8, UPT, UPT, UR7, 0x8, URZ ;  /* 0x0000000807087890 */ /* 0x000fe2000fffe0ff */
[----:B------:R0:W5:Y:S01]  /*0640*/  LDG.E R25, desc[UR12][R20.64] ;  /* 0x0000000c14197981 */ /* 0x000162000c1e1900 */
[----:B------:R-:W-:Y:S01]  /*0650*/  VIMNMX R27, PT, PT, R0, UR9, PT ;  /* 0x00000009001b7c48 */ /* 0x000fe2000bfe0100 */
[----:B------:R-:W-:Y:S01]  /*0660*/  IMAD R23, R26, UR14, R22 ;  /* 0x0000000e1a177c24 */ /* 0x000fe2000f8e0216 */
[C---:B------:R-:W-:Y:S01]  /*0670*/  VIMNMX R28, PT, PT, R0.reuse, UR9, !PT ;  /* 0x00000009001c7c48 */ /* 0x040fe2000ffe0100 */
[----:B-1----:R-:W-:Y:S01]  /*0680*/  IMAD.WIDE R6, R29, 0x4, R2 ;  /* 0x000000041d067825 */ /* 0x002fe200078e0202 */
[----:B------:R-:W5:Y:S01]  /*0690*/  LDG.E R4, desc[UR12][R4.64] ;  /* 0x0000000c04047981 */ /* 0x000f62000c1e1900 */
[----:B------:R-:W-:-:S02]  /*06a0*/  VIMNMX R26, PT, PT, R0, UR8, PT ;  /* 0x00000008001a7c48 */ /* 0x000fc4000bfe0100 */
[----:B------:R-:W-:Y:S01]  /*06b0*/  VIMNMX R29, PT, PT, R0, UR8, !PT ;  /* 0x00000008001d7c48 */ /* 0x000fe2000ffe0100 */
[----:B------:R-:W-:Y:S01]  /*06c0*/  IMAD R27, R28, UR14, R27 ;  /* 0x0000000e1c1b7c24 */ /* 0x000fe2000f8e021b */
[----:B------:R-:W5:Y:S01]  /*06d0*/  LDG.E R6, desc[UR12][R6.64] ;  /* 0x0000000c06067981 */ /* 0x000f62000c1e1900 */
[----:B------:R-:W-:-:S04]  /*06e0*/  IMAD.WIDE R8, R23, 0x4, R2 ;  /* 0x0000000417087825 */ /* 0x000fc800078e0202 */
[----:B------:R-:W-:Y:S02]  /*06f0*/  IMAD.WIDE R22, R27, 0x4, R2 ;  /* 0x000000041b167825 */ /* 0x000fe400078e0202 */
[----:B------:R-:W5:Y:S02]  /*0700*/  LDG.E R8, desc[UR12][R8.64] ;  /* 0x0000000c08087981 */ /* 0x000f64000c1e1900 */
[----:B------:R-:W-:Y:S02]  /*0710*/  IMAD R29, R29, UR14, R26 ;  /* 0x0000000e1d1d7c24 */ /* 0x000fe4000f8e021a */
[----:B------:R-:W5:Y:S02]  /*0720*/  LDG.E R22, desc[UR12][R22.64] ;  /* 0x0000000c16167981 */ /* 0x000f64000c1e1900 */
[----:B0-----:R-:W-:-:S06]  /*0730*/  IMAD.WIDE R20, R29, 0x4, R2 ;  /* 0x000000041d147825 */ /* 0x001fcc00078e0202 */
[----:B------:R-:W5:Y:S01]  /*0740*/  LDG.E R20, desc[UR12][R20.64] ;  /* 0x0000000c14147981 */ /* 0x000f62000c1e1900 */
[----:B------:R-:W-:-:S04]  /*0750*/  UIADD3 UR6, UPT, UPT, UR6, 0x10, URZ ;  /* 0x0000001006067890 */ /* 0x000fc8000fffe0ff */
[----:B------:R-:W-:Y:S02]  /*0760*/  UISETP.NE.AND UP1, UPT, UR6, URZ, UPT ;  /* 0x000000ff0600728c */ /* 0x000fe4000bf25270 */
[----:B------:R-:W-:Y:S01]  /*0770*/  UIADD3 UR7, UPT, UPT, UR7, 0x10, URZ ;  /* 0x0000001007077890 */ /* 0x000fe2000fffe0ff */
[----:B---3--:R-:W-:-:S04]  /*0780*/  FADD R11, R11, R10 ;  /* 0x0000000a0b0b7221 */ /* 0x008fc80000000000 */
[----:B--2---:R-:W-:-:S04]  /*0790*/  FADD R12, R11, R12 ;  /* 0x0000000c0b0c7221 */ /* 0x004fc80000000000 */
[----:B----4-:R-:W-:-:S04]  /*07a0*/  FADD R12, R12, R13 ;  /* 0x0000000d0c0c7221 */ /* 0x010fc80000000000 */
[----:B------:R-:W-:-:S04]  /*07b0*/  FADD R17, R12, R17 ;  /* 0x000000110c117221 */ /* 0x000fc80000000000 */
[----:B------:R-:W-:-:S04]  /*07c0*/  FADD R16, R17, R16 ;  /* 0x0000001011107221 */ /* 0x000fc80000000000 */
[----:B------:R-:W-:-:S04]  /*07d0*/  FADD R15, R16, R15 ;  /* 0x0000000f100f7221 */ /* 0x000fc80000000000 */
[----:B-----5:R-:W-:-:S04]  /*07e0*/  FADD R15, R15, R14 ;  /* 0x0000000e0f0f7221 */ /* 0x020fc80000000000 */
[----:B------:R-:W-:-:S04]  /*07f0*/  FADD R18, R15, R18 ;  /* 0x000000120f127221 */ /* 0x000fc80000000000 */
[----:B------:R-:W-:-:S04]  /*0800*/  FADD R19, R18, R19 ;  /* 0x0000001312137221 */ /* 0x000fc80000000000 */
[----:B------:R-:W-:-:S04]  /*0810*/  FADD R24, R19, R24 ;  /* 0x0000001813187221 */ /* 0x000fc80000000000 */
[----:B------:R-:W-:-:S04]  /*0820*/  FADD R25, R24, R25 ;  /* 0x0000001918197221 */ /* 0x000fc80000000000 */
[----:B------:R-:W-:-:S04]  /*0830*/  FADD R25, R25, R4 ;  /* 0x0000000419197221 */ /* 0x000fc80000000000 */
[----:B------:R-:W-:-:S04]  /*0840*/  FADD R25, R25, R6 ;  /* 0x0000000619197221 */ /* 0x000fc80000000000 */
[----:B------:R-:W-:-:S04]  /*0850*/  FADD R25, R25, R8 ;  /* 0x0000000819197221 */ /* 0x000fc80000000000 */
[----:B------:R-:W-:-:S04]  /*0860*/  FADD R25, R25, R22 ;  /* 0x0000001619197221 */ /* 0x000fc80000000000 */
[----:B------:R-:W-:Y:S01]  /*0870*/  FADD R10, R25, R20 ;  /* 0x00000014190a7221 */ /* 0x000fe20000000000 */
[----:B------:R-:W-:Y:S06]  /*0880*/  BRA.U UP1, `(.L_x_16) ;  /* 0xfffffff901347547 */ /* 0x000fec000b83ffff */
.L_x_15:
[----:B------:R-:W-:Y:S05]  /*0890*/  BRA.U !UP0, `(.L_x_14) ;  /* 0x0000000508b07547 */ /* 0x000fea000b800000 */
[----:B------:R-:W-:Y:S02]  /*08a0*/  UISETP.GE.U32.AND UP0, UPT, UR5, 0x8, UPT ;  /* 0x000000080500788c */ /* 0x000fe4000bf06070 */
[----:B------:R-:W-:-:S04]  /*08b0*/  ULOP3.LUT UR6, UR14, 0x7, URZ, 0xc0, !UPT ;  /* 0x000000070e067892 */ /* 0x000fc8000f8ec0ff */
[----:B------:R-:W-:-:S03]  /*08c0*/  UISETP.NE.AND UP1, UPT, UR6, URZ, UPT ;  /* 0x000000ff0600728c */ /* 0x000fc6000bf25270 */
[----:B------:R-:W-:Y:S08]  /*08d0*/  BRA.U !UP0, `(.L_x_17) ;  /* 0x0000000108e47547 */ /* 0x000ff0000b800000 */
[----:B------:R-:W0:Y:S01]  /*08e0*/  LDC.64 R2, c[0x0][0x380] ;  /* 0x0000e000ff027b82 */ /* 0x000e220000000a00 */
[----:B------:R-:W-:Y:S02]  /*08f0*/  UIADD3 UR5, UPT, UPT, UR4, 0x1, URZ ;  /* 0x0000000104057890 */ /* 0x000fe4000fffe0ff */
[C---:B------:R-:W-:Y:S01]  /*0900*/  VIMNMX R4, PT, PT, R0.reuse, UR4, PT ;  /* 0x0000000400047c48 */ /* 0x040fe2000bfe0100 */
[----:B------:R-:W-:Y:S02]  /*0910*/  UIADD3 UR7, UPT, UPT, UR4, 0x2, URZ ;  /* 0x0000000204077890 */ /* 0x000fe4000fffe0ff */
[C---:B------:R-:W-:Y:S01]  /*0920*/  VIMNMX R5, PT, PT, R0.reuse, UR4, !PT ;  /* 0x0000000400057c48 */ /* 0x040fe2000ffe0100 */
[----:B------:R-:W-:Y:S01]  /*0930*/  UIADD3 UR9, UPT, UPT, UR4, 0x4, URZ ;  /* 0x0000000404097890 */ /* 0x000fe2000fffe0ff */
[C---:B------:R-:W-:Y:S01]  /*0940*/  VIMNMX R7, PT, PT, R0.reuse, UR5, !PT ;  /* 0x0000000500077c48 */ /* 0x040fe2000ffe0100 */
[----:B------:R-:W-:Y:S02]  /*0950*/  UIADD3 UR8, UPT, UPT, UR4, 0x3, URZ ;  /* 0x0000000304087890 */ /* 0x000fe4000fffe0ff */
[----:B------:R-:W-:Y:S01]  /*0960*/  IMAD R5, R5, UR14, R4 ;  /* 0x0000000e05057c24 */ /* 0x000fe2000f8e0204 */
[C---:B------:R-:W-:Y:S01]  /*0970*/  VIMNMX R4, PT, PT, R0.reuse, UR5, PT ;  /* 0x0000000500047c48 */ /* 0x040fe2000bfe0100 */
[----:B------:R-:W-:Y:S01]  /*0980*/  UIADD3 UR10, UPT, UPT, UR4, 0x5, URZ ;  /* 0x00000005040a7890 */ /* 0x000fe2000fffe0ff */
[----:B------:R-:W-:-:S02]  /*0990*/  VIMNMX R6, PT, PT, R0, UR7, PT ;  /* 0x0000000700067c48 */ /* 0x000fc4000bfe0100 */
[C---:B------:R-:W-:Y:S01]  /*09a0*/  VIMNMX R9, PT, PT, R0.reuse, UR7, !PT ;  /* 0x0000000700097c48 */ /* 0x040fe2000ffe0100 */
[----:B------:R-:W-:Y:S01]  /*09b0*/  IMAD R13, R7, UR14, R4 ;  /* 0x0000000e070d7c24 */ /* 0x000fe2000f8e0204 */
[C---:B------:R-:W-:Y:S02]  /*09c0*/  VIMNMX R12, PT, PT, R0.reuse, UR9, PT ;  /* 0x00000009000c7c48 */ /* 0x040fe4000bfe0100 */
[C---:B------:R-:W-:Y:S01]  /*09d0*/  VIMNMX R15, PT, PT, R0.reuse, UR9, !PT ;  /* 0x00000009000f7c48 */ /* 0x040fe2000ffe0100 */
[----:B------:R-:W-:Y:S01]  /*09e0*/  IMAD R9, R9, UR14, R6 ;  /* 0x0000000e09097c24 */ /* 0x000fe2000f8e0206 */
[C---:B------:R-:W-:Y:S02]  /*09f0*/  VIMNMX R8, PT, PT, R0.reuse, UR8, PT ;  /* 0x0000000800087c48 */ /* 0x040fe4000bfe0100 */
[C---:B------:R-:W-:Y:S01]  /*0a00*/  VIMNMX R11, PT, PT, R0.reuse, UR8, !PT ;  /* 0x00000008000b7c48 */ /* 0x040fe2000ffe0100 */
[----:B------:R-:W-:Y:S01]  /*0a10*/  IMAD R19, R15, UR14, R12 ;  /* 0x0000000e0f137c24 */ /* 0x000fe2000f8e020c */
[C---:B------:R-:W-:Y:S01]  /*0a20*/  VIMNMX R4, PT, PT, R0.reuse, UR10, PT ;  /* 0x0000000a00047c48 */ /* 0x040fe2000bfe0100 */
[----:B0-----:R-:W-:Y:S01]  /*0a30*/  IMAD.WIDE R6, R5, 0x4, R2 ;  /* 0x0000000405067825 */ /* 0x001fe200078e0202 */
[----:B------:R-:W-:-:S03]  /*0a40*/  VIMNMX R17, PT, PT, R0, UR10, !PT ;  /* 0x0000000a00117c48 */ /* 0x000fc6000ffe0100 */
[----:B------:R-:W-:Y:S01]  /*0a50*/  IMAD.WIDE R12, R13, 0x4, R2 ;  /* 0x000000040d0c7825 */ /* 0x000fe200078e0202 */
[----:B------:R0:W2:Y:S01]  /*0a60*/  LDG.E R5, desc[UR12][R6.64] ;  /* 0x0000000c06057981 */ /* 0x0000a2000c1e1900 */
[----:B------:R-:W-:Y:S02]  /*0a70*/  UIADD3 UR5, UPT, UPT, UR4, 0x6, URZ ;  /* 0x0000000604057890 */ /* 0x000fe4000fffe0ff */
[----:B------:R-:W-:Y:S02]  /*0a80*/  IMAD R11, R11, UR14, R8 ;  /* 0x0000000e0b0b7c24 */ /* 0x000fe4000f8e0208 */
[----:B------:R-:W-:-:S04]  /*0a90*/  IMAD.WIDE R14, R9, 0x4, R2 ;  /* 0x00000004090e7825 */ /* 0x000fc800078e0202 */
[----:B------:R-:W-:Y:S01]  /*0aa0*/  IMAD R21, R17, UR14, R4 ;  /* 0x0000000e11157c24 */ /* 0x000fe2000f8e0204 */
[----:B------:R-:W-:Y:S01]  /*0ab0*/  UIADD3 UR7, UPT, UPT, UR4, 0x7, URZ ;  /* 0x0000000704077890 */ /* 0x000fe2000fffe0ff */
[----:B------:R1:W3:Y:S01]  /*0ac0*/  LDG.E R4, desc[UR12][R12.64] ;  /* 0x0000000c0c047981 */ /* 0x0002e2000c1e1900 */
[--C-:B------:R-:W-:Y:S01]  /*0ad0*/  IMAD.WIDE R16, R11, 0x4, R2.reuse ;  /* 0x000000040b107825 */ /* 0x100fe200078e0202 */
[C---:B------:R-:W-:Y:S02]  /*0ae0*/  VIMNMX R11, PT, PT, R0.reuse, UR5, PT ;  /* 0x00000005000b7c48 */ /* 0x040fe4000bfe0100 */
[----:B------:R4:W5:Y:S01]  /*0af0*/  LDG.E R8, desc[UR12][R14.64] ;  /* 0x0000000c0e087981 */ /* 0x000962000c1e1900 */
[C---:B------:R-:W-:Y:S01]  /*0b00*/  VIMNMX R18, PT, PT, R0.reuse, UR5, !PT ;  /* 0x0000000500127c48 */ /* 0x040fe2000ffe0100 */
[----:B0-----:R-:W-:Y:S01]  /*0b10*/  IMAD.WIDE R6, R19, 0x4, R2 ;  /* 0x0000000413067825 */ /* 0x001fe200078e0202 */
[C---:B------:R-:W-:Y:S01]  /*0b20*/  VIMNMX R19, PT, PT, R0.reuse, UR7, PT ;  /* 0x0000000700137c48 */ /* 0x040fe2000bfe0100 */
[----:B------:R-:W5:Y:S01]  /*0b30*/  LDG.E R9, desc[UR12][R16.64] ;  /* 0x0000000c10097981 */ /* 0x000f62000c1e1900 */
[----:B------:R-:W-:Y:S01]  /*0b40*/  VIMNMX R20, PT, PT, R0, UR7, !PT ;  /* 0x0000000700147c48 */ /* 0x000fe2000ffe0100 */
[----:B------:R-:W-:-:S02]  /*0b50*/  IMAD R11, R18, UR14, R11 ;  /* 0x0000000e120b7c24 */ /* 0x000fc4000f8e020b */
[----:B-1----:R-:W-:Y:S01]  /*0b60*/  IMAD.WIDE R12, R21, 0x4, R2 ;  /* 0x00000004150c7825 */ /* 0x002fe200078e0202 */
[----:B------:R-:W5:Y:S03]  /*0b70*/  LDG.E R7, desc[UR12][R6.64] ;  /* 0x0000000c06077981 */ /* 0x000f66000c1e1900 */
[----:B------:R-:W-:Y:S02]  /*0b80*/  IMAD R19, R20, UR14, R19 ;  /* 0x0000000e14137c24 */ /* 0x000fe4000f8e0213 */
[--C-:B----4-:R-:W-:Y:S01]  /*0b90*/  IMAD.WIDE R14, R11, 0x4, R2.reuse ;  /* 0x000000040b0e7825 */ /* 0x110fe200078e0202 */
[----:B------:R-:W4:Y:S03]  /*0ba0*/  LDG.E R12, desc[UR12][R12.64] ;  /* 0x0000000c0c0c7981 */ /* 0x000f26000c1e1900 */
[----:B------:R-:W-:-:S02]  /*0bb0*/  IMAD.WIDE R2, R19, 0x4, R2 ;  /* 0x0000000413027825 */ /* 0x000fc400078e0202 */
[----:B------:R-:W4:Y:S04]  /*0bc0*/  LDG.E R14, desc[UR12][R14.64] ;  /* 0x0000000c0e0e7981 */ /* 0x000f28000c1e1900 */
[----:B------:R-:W4:Y:S01]  /*0bd0*/  LDG.E R2, desc[UR12][R2.64] ;  /* 0x0000000c02027981 */ /* 0x000f22000c1e1900 */
[----:B------:R-:W-:Y:S01]  /*0be0*/  UIADD3 UR4, UPT, UPT, UR4, 0x8, URZ ;  /* 0x0000000804047890 */ /* 0x000fe2000fffe0ff */
[----:B--2---:R-:W-:-:S04]  /*0bf0*/  FADD R5, R10, R5 ;  /* 0x000000050a057221 */ /* 0x004fc80000000000 */
[----:B---3--:R-:W-:-:S04]  /*0c00*/  FADD R5, R5, R4 ;  /* 0x0000000405057221 */ /* 0x008fc80000000000 */
[----:B-----5:R-:W-:-:S04]  /*0c10*/  FADD R8, R5, R8 ;  /* 0x0000000805087221 */ /* 0x020fc80000000000 */
[----:B------:R-:W-:-:S04]  /*0c20*/  FADD R8, R8, R9 ;  /* 0x0000000908087221 */ /* 0x000fc80000000000 */
[----:B------:R-:W-:-:S04]  /*0c30*/  FADD R7, R8, R7 ;  /* 0x0000000708077221 */ /* 0x000fc80000000000 */
[----:B----4-:R-:W-:-:S04]  /*0c40*/  FADD R7, R7, R12 ;  /* 0x0000000c07077221 */ /* 0x010fc80000000000 */
[----:B------:R-:W-:-:S04]  /*0c50*/  FADD R7, R7, R14 ;  /* 0x0000000e07077221 */ /* 0x000fc80000000000 */
[----:B------:R-:W-:-:S07]  /*0c60*/  FADD R10, R7, R2 ;  /* 0x00000002070a7221 */ /* 0x000fce0000000000 */
.L_x_17:
        /* <DEDUP_REMOVED lines=9> */
[C---:B------:R-:W-:Y:S02]  /*0d00*/  VIMNMX R5, PT, PT, R0.reuse, UR4, !PT ;  /* 0x0000000400057c48 */ /* 0x040fe4000ffe0100 */
[C---:B------:R-:W-:Y:S02]  /*0d10*/  VIMNMX R6, PT, PT, R0.reuse, UR6, PT ;  /* 0x0000000600067c48 */ /* 0x040fe4000bfe0100 */
[C---:B------:R-:W-:Y:S01]  /*0d20*/  VIMNMX R7, PT, PT, R0.reuse, UR6, !PT ;  /* 0x0000000600077c48 */ /* 0x040fe2000ffe0100 */
[----:B------:R-:W-:Y:S01]  /*0d30*/  IMAD R5, R5, UR14, R4 ;  /* 0x0000000e05057c24 */ /* 0x000fe2000f8e0204 */
[----:B------:R-:W-:Y:S01]  /*0d40*/  UIADD3 UR6, UPT, UPT, UR4, 0x3, URZ ;  /* 0x0000000304067890 */ /* 0x000fe2000fffe0ff */
[----:B------:R-:W-:-:S02]  /*0d50*/  VIMNMX R8, PT, PT, R0, UR7, PT ;  /* 0x0000000700087c48 */ /* 0x000fc4000bfe0100 */
[C---:B------:R-:W-:Y:S01]  /*0d60*/  VIMNMX R9, PT, PT, R0.reuse, UR7, !PT ;  /* 0x0000000700097c48 */ /* 0x040fe2000ffe0100 */
[----:B------:R-:W-:Y:S02]  /*0d70*/  IMAD R7, R7, UR14, R6 ;  /* 0x0000000e07077c24 */ /* 0x000fe4000f8e0206 */
[C---:B------:R-:W-:Y:S02]  /*0d80*/  VIMNMX R11, PT, PT, R0.reuse, UR6, PT ;  /* 0x00000006000b7c48 */ /* 0x040fe4000bfe0100 */
[----:B------:R-:W-:Y:S01]  /*0d90*/  VIMNMX R12, PT, PT, R0, UR6, !PT ;  /* 0x00000006000c7c48 */ /* 0x000fe2000ffe0100 */
[----:B------:R-:W-:Y:S02]  /*0da0*/  IMAD R9, R9, UR14, R8 ;  /* 0x0000000e09097c24 */ /* 0x000fe4000f8e0208 */
[----:B0-----:R-:W-:-:S04]  /*0db0*/  IMAD.WIDE R4, R5, 0x4, R2 ;  /* 0x0000000405047825 */ /* 0x001fc800078e0202 */
[----:B------:R-:W-:Y:S02]  /*0dc0*/  IMAD.WIDE R6, R7, 0x4, R2 ;  /* 0x0000000407067825 */ /* 0x000fe400078e0202 */
[----:B------:R-:W2:Y:S02]  /*0dd0*/  LDG.E R5, desc[UR12][R4.64] ;  /* 0x0000000c04057981 */ /* 0x000ea4000c1e1900 */
[----:B------:R-:W-:Y:S02]  /*0de0*/  IMAD R11, R12, UR14, R11 ;  /* 0x0000000e0c0b7c24 */ /* 0x000fe4000f8e020b */
[--C-:B------:R-:W-:Y:S01]  /*0df0*/  IMAD.WIDE R8, R9, 0x4, R2.reuse ;  /* 0x0000000409087825 */ /* 0x100fe200078e0202 */
[----:B------:R-:W3:Y:S03]  /*0e00*/  LDG.E R7, desc[UR12][R6.64] ;  /* 0x0000000c06077981 */ /* 0x000ee6000c1e1900 */
[----:B------:R-:W-:-:S02]  /*0e10*/  IMAD.WIDE R2, R11, 0x4, R2 ;  /* 0x000000040b027825 */ /* 0x000fc400078e0202 */
[----:B------:R-:W4:Y:S04]  /*0e20*/  LDG.E R9, desc[UR12][R8.64] ;  /* 0x0000000c08097981 */ /* 0x000f28000c1e1900 */
[----:B------:R-:W5:Y:S01]  /*0e30*/  LDG.E R3, desc[UR12][R2.64] ;  /* 0x0000000c02037981 */ /* 0x000f62000c1e1900 */
[----:B------:R-:W-:Y:S01]  /*0e40*/  UIADD3 UR4, UPT, UPT, UR4, 0x4, URZ ;  /* 0x0000000404047890 */ /* 0x000fe2000fffe0ff */
[----:B--2---:R-:W-:-:S04]  /*0e50*/  FADD R10, R10, R5 ;  /* 0x000000050a0a7221 */ /* 0x004fc80000000000 */
[----:B---3--:R-:W-:-:S04]  /*0e60*/  FADD R10, R10, R7 ;  /* 0x000000070a0a7221 */ /* 0x008fc80000000000 */
[----:B----4-:R-:W-:-:S04]  /*0e70*/  FADD R10, R10, R9 ;  /* 0x000000090a0a7221 */ /* 0x010fc80000000000 */
[----:B-----5:R-:W-:-:S07]  /*0e80*/  FADD R10, R10, R3 ;  /* 0x000000030a0a7221 */ /* 0x020fce0000000000 */
.L_x_18:
[----:B------:R-:W-:Y:S05]  /*0e90*/  BRA.U !UP1, `(.L_x_14) ;  /* 0x0000000109307547 */ /* 0x000fea000b800000 */
[----:B------:R-:W0:Y:S01]  /*0ea0*/  LDC.64 R4, c[0x0][0x380] ;  /* 0x0000e000ff047b82 */ /* 0x000e220000000a00 */
[----:B------:R-:W-:-:S12]  /*0eb0*/  UIADD3 UR5, UPT, UPT, -UR5, URZ, URZ ;  /* 0x000000ff05057290 */ /* 0x000fd8000fffe1ff */
.L_x_19:
[C---:B------:R-:W-:Y:S02]  /*0ec0*/  VIMNMX R2, PT, PT, R0.reuse, UR4, PT ;  /* 0x0000000400027c48 */ /* 0x040fe4000bfe0100 */
[----:B------:R-:W-:-:S05]  /*0ed0*/  VIMNMX R3, PT, PT, R0, UR4, !PT ;  /* 0x0000000400037c48 */ /* 0x000fca000ffe0100 */
[----:B------:R-:W-:-:S04]  /*0ee0*/  IMAD R3, R3, UR14, R2 ;  /* 0x0000000e03037c24 */ /* 0x000fc8000f8e0202 */
[----:B0-----:R-:W-:-:S06]  /*0ef0*/  IMAD.WIDE R2, R3, 0x4, R4 ;  /* 0x0000000403027825 */ /* 0x001fcc00078e0204 */
[----:B------:R-:W2:Y:S01]  /*0f00*/  LDG.E R3, desc[UR12][R2.64] ;  /* 0x0000000c02037981 */ /* 0x000ea2000c1e1900 */
[----:B------:R-:W-:Y:S02]  /*0f10*/  UIADD3 UR5, UPT, UPT, UR5, 0x1, URZ ;  /* 0x0000000105057890 */ /* 0x000fe4000fffe0ff */
[----:B------:R-:W-:Y:S02]  /*0f20*/  UIADD3 UR4, UPT, UPT, UR4, 0x1, URZ ;  /* 0x0000000104047890 */ /* 0x000fe4000fffe0ff */
[----:B------:R-:W-:Y:S01]  /*0f30*/  UISETP.NE.AND UP0, UPT, UR5, URZ, UPT ;  /* 0x000000ff0500728c */ /* 0x000fe2000bf05270 */
[----:B--2---:R-:W-:-:S08]  /*0f40*/  FADD R10, R3, R10 ;  /* 0x0000000a030a7221 */ /* 0x004fd00000000000 */
[----:B------:R-:W-:Y:S05]  /*0f50*/  BRA.U UP0, `(.L_x_19) ;  /* 0xfffffffd00d87547 */ /* 0x000fea000b83ffff */
.L_x_14:
[----:B------:R-:W0:Y:S02]  /*0f60*/  LDC.64 R2, c[0x0][0x388] ;  /* 0x0000e200ff027b82 */ /* 0x000e240000000a00 */
[----:B0-----:R-:W-:-:S05]  /*0f70*/  IMAD.WIDE R2, R0, 0x4, R2 ;  /* 0x0000000400027825 */ /* 0x001fca00078e0202 */
[----:B------:R-:W-:Y:S01]  /*0f80*/  STG.E desc[UR12][R2.64], R10 ;  /* 0x0000000a02007986 */ /* 0x000fe2000c10190c */
[----:B------:R-:W-:Y:S05]  /*0f90*/  EXIT ;  /* 0x000000000000794d */ /* 0x000fea0003800000 */
.L_x_20:
        /* <DEDUP_REMOVED lines=14> */
.L_x_23:


//--------------------- .nv.shared.reserved.0     --------------------------
	.section	.nv.shared.reserved.0,"aw",@nobits
	.weak		__nv_reservedSMEM_offset_0_alias
	.size		__nv_reservedSMEM_offset_0_alias, 0, 64
	.other		__nv_reservedSMEM_offset_0_alias,@"STO_CUDA_RESERVED_SHARED STV_DEFAULT"
__nv_reservedSMEM_offset_0_alias:
	.zero		0
	.zero		64


//--------------------- .nv.constant0._Z8nj_paso2PfS_S_iPi --------------------------
	.section	.nv.constant0._Z8nj_paso2PfS_S_iPi,"a",@progbits
	.sectionflags	@""
	.align	4
.nv.constant0._Z8nj_paso2PfS_S_iPi:
	.zero		936


//--------------------- .nv.constant0._Z8nj_paso1PfS_i --------------------------
	.section	.nv.constant0._Z8nj_paso1PfS_i,"a",@progbits
	.sectionflags	@""
	.align	4
.nv.constant0._Z8nj_paso1PfS_i:
	.zero		916


//--------------------- SYMBOLS --------------------------

	.type		.nv.reservedSmem.offset0,@object
	.size		.nv.reservedSmem.offset0,0x4
